	.target	sm_90a

	.elftype	@"ET_EXEC"


//--------------------- .note.nv.tkinfo           --------------------------
	.section	.note.nv.tkinfo,"",@"SHT_NOTE"
	.sectionflags	@"SHF_NOTE_NV_TKINFO"
	.tkinfo
        /*0018*/ 	.word	0x00000002
        /*0030*/ 	.string	""
        /*0030*/ 	.string	"ptxas"
        /*0030*/ 	.string	"Cuda compilation tools, release 13.0, V13.0.88"
        /*0030*/ 	.string	"Build cuda_13.0.r13.0/compiler.36424714_0"
        /*0030*/ 	.string	"-arch sm_90a -m 64 "



//--------------------- .note.nv.cuinfo           --------------------------
	.section	.note.nv.cuinfo,"",@"SHT_NOTE"
	.sectionflags	@"SHF_NOTE_NV_CUINFO"
        /*0018*/ 	.short	0x0002
        /*001a*/ 	.short	0x005a
        /*001c*/ 	.short	0x0082
	.zero		2


//--------------------- .nv.info                  --------------------------
	.section	.nv.info,"",@"SHT_CUDA_INFO"
	.align	4


	//----- nvinfo : EIATTR_REGCOUNT
	.align		4
        /*0000*/ 	.byte	0x04, 0x2f
        /*0002*/ 	.short	(.L_15 - .L_14)
	.align		4
.L_14:
        /*0004*/ 	.word	index@(_ZN7cutlass13device_kernelINS_4fmha6kernel28FmhaKernelTmaWarpSpecializedINS1_10collective30FmhaMainloopTmaWarpSpecializedINS_10bfloat16_tEffN4cute5tupleIJNS7_1CILi128EEESA_NS9_ILi64EEEEEENS8_IJiNS9_ILi1EEENS8_IJiiEEEEEESF_SF_NS4_14ResidualFusionEJNS2_6OptionILNS2_3TagE0ENS9_ILb1EEEEENSH_ILSI_2ESJ_EEEEENS4_15FmhaFwdEpilogueIS6_fNS8_IJSB_SB_SA_EEEEENS2_23PersistentTileSchedulerEJSK_SL_EEEEEvNT_6ParamsE)
        /*0008*/ 	.word	0x000000a8


	//----- nvinfo : EIATTR_FRAME_SIZE
	.align		4
.L_15:
        /*000c*/ 	.byte	0x04, 0x11
        /*000e*/ 	.short	(.L_17 - .L_16)
	.align		4
.L_16:
        /*0010*/ 	.word	index@($__internal_0_$__cuda_sm20_rcp_rn_f32_slowpath)
        /*0014*/ 	.word	0x00000000


	//----- nvinfo : EIATTR_FRAME_SIZE
	.align		4
.L_17:
        /*0018*/ 	.byte	0x04, 0x11
        /*001a*/ 	.short	(.L_19 - .L_18)
	.align		4
.L_18:
        /*001c*/ 	.word	index@(_ZN7cutlass13device_kernelINS_4fmha6kernel28FmhaKernelTmaWarpSpecializedINS1_10collective30FmhaMainloopTmaWarpSpecializedINS_10bfloat16_tEffN4cute5tupleIJNS7_1CILi128EEESA_NS9_ILi64EEEEEENS8_IJiNS9_ILi1EEENS8_IJiiEEEEEESF_SF_NS4_14ResidualFusionEJNS2_6OptionILNS2_3TagE0ENS9_ILb1EEEEENSH_ILSI_2ESJ_EEEEENS4_15FmhaFwdEpilogueIS6_fNS8_IJSB_SB_SA_EEEEENS2_23PersistentTileSchedulerEJSK_SL_EEEEEvNT_6ParamsE)
        /*0020*/ 	.word	0x00000000


	//----- nvinfo : EIATTR_MIN_STACK_SIZE
	.align		4
.L_19:
        /*0024*/ 	.byte	0x04, 0x12
        /*0026*/ 	.short	(.L_21 - .L_20)
	.align		4
.L_20:
        /*0028*/ 	.word	index@(_ZN7cutlass13device_kernelINS_4fmha6kernel28FmhaKernelTmaWarpSpecializedINS1_10collective30FmhaMainloopTmaWarpSpecializedINS_10bfloat16_tEffN4cute5tupleIJNS7_1CILi128EEESA_NS9_ILi64EEEEEENS8_IJiNS9_ILi1EEENS8_IJiiEEEEEESF_SF_NS4_14ResidualFusionEJNS2_6OptionILNS2_3TagE0ENS9_ILb1EEEEENSH_ILSI_2ESJ_EEEEENS4_15FmhaFwdEpilogueIS6_fNS8_IJSB_SB_SA_EEEEENS2_23PersistentTileSchedulerEJSK_SL_EEEEEvNT_6ParamsE)
        /*002c*/ 	.word	0x00000000
.L_21:


//--------------------- .nv.compat                --------------------------
	.section	.nv.compat,"",@"SHT_CUDA_COMPAT_INFO"
	.align	4
        /*0000*/ 	.byte	0x02, 0x09, 0x01, 0x00, 0x02, 0x02, 0x04, 0x00, 0x02, 0x05, 0x05, 0x00, 0x03, 0x07, 0x01, 0x01
        /*0010*/ 	.byte	0x02, 0x03, 0x01, 0x00, 0x02, 0x06, 0x01, 0x00, 0x04, 0x0b, 0x08, 0x00, 0x00, 0x00, 0x00, 0x00
        /*0020*/ 	.byte	0x00, 0x00, 0x00, 0x00


//--------------------- .nv.info._ZN7cutlass13device_kernelINS_4fmha6kernel28FmhaKernelTmaWarpSpecializedINS1_10collective30FmhaMainloopTmaWarpSpecializedINS_10bfloat16_tEffN4cute5tupleIJNS7_1CILi128EEESA_NS9_ILi64EEEEEENS8_IJiNS9_ILi1EEENS8_IJiiEEEEEESF_SF_NS4_14ResidualFusionEJNS2_6OptionILNS2_3TagE0ENS9_ILb1EEEEENSH_ILSI_2ESJ_EEEEENS4_15FmhaFwdEpilogueIS6_fNS8_IJSB_SB_SA_EEEEENS2_23PersistentTileSchedulerEJSK_SL_EEEEEvNT_6ParamsE --------------------------
	.section	.nv.info._ZN7cutlass13device_kernelINS_4fmha6kernel28FmhaKernelTmaWarpSpecializedINS1_10collective30FmhaMainloopTmaWarpSpecializedINS_10bfloat16_tEffN4cute5tupleIJNS7_1CILi128EEESA_NS9_ILi64EEEEEENS8_IJiNS9_ILi1EEENS8_IJiiEEEEEESF_SF_NS4_14ResidualFusionEJNS2_6OptionILNS2_3TagE0ENS9_ILb1EEEEENSH_ILSI_2ESJ_EEEEENS4_15FmhaFwdEpilogueIS6_fNS8_IJSB_SB_SA_EEEEENS2_23PersistentTileSchedulerEJSK_SL_EEEEEvNT_6ParamsE,"",@"SHT_CUDA_INFO"
	.sectionflags	@""
	.align	4


	//----- nvinfo : EIATTR_CUDA_API_VERSION
	.align		4
        /*0000*/ 	.byte	0x04, 0x37
        /*0002*/ 	.short	(.L_23 - .L_22)
.L_22:
        /*0004*/ 	.word	0x00000082


	//----- nvinfo : EIATTR_KPARAM_INFO
	.align		4
.L_23:
        /*0008*/ 	.byte	0x04, 0x17
        /*000a*/ 	.short	(.L_25 - .L_24)
.L_24:
        /*000c*/ 	.word	0x00000000
        /*0010*/ 	.short	0x0000
        /*0012*/ 	.short	0x0070
        /*0014*/ 	.byte	0x00, 0xf0, 0x01, 0x20


	//----- nvinfo : EIATTR_SPARSE_MMA_MASK
	.align		4
.L_25:
        /*0018*/ 	.byte	0x03, 0x50
        /*001a*/ 	.short	0x0000


	//----- nvinfo : EIATTR_MAXREG_COUNT
	.align		4
        /*001c*/ 	.byte	0x03, 0x1b
        /*001e*/ 	.short	0x00a8


	//----- nvinfo : EIATTR_NUM_BARRIERS
	.align		4
        /*0020*/ 	.byte	0x02, 0x4c
        /*0022*/ 	.byte	0x02
	.zero		1


	//----- nvinfo : EIATTR_EXTERNS
	.align		4
        /*0024*/ 	.byte	0x04, 0x0f
        /*0026*/ 	.short	(.L_27 - .L_26)


	//   ....[0]....
	.align		4
.L_26:
        /*0028*/ 	.word	index@(__assertfail)


	//----- nvinfo : EIATTR_MERCURY_ISA_VERSION
	.align		4
.L_27:
        /*002c*/ 	.byte	0x03, 0x5f
        /*002e*/ 	.short	0x0101


	//----- nvinfo : EIATTR_INT_WARP_WIDE_INSTR_OFFSETS
	.align		4
        /*0030*/ 	.byte	0x04, 0x31
        /*0032*/ 	.short	(.L_29 - .L_28)


	//   ....[0]....
.L_28:
        /*0034*/ 	.word	0x00000760


	//   ....[1]....
        /*0038*/ 	.word	0x00000770


	//   ....[2]....
        /*003c*/ 	.word	0x00000780


	//   ....[3]....
        /*0040*/ 	.word	0x00000790


	//   ....[4]....
        /*0044*/ 	.word	0x00000800


	//   ....[5]....
        /*0048*/ 	.word	0x000009a0


	//   ....[6]....
        /*004c*/ 	.word	0x00000a50


	//----- nvinfo : EIATTR_COOP_GROUP_MASK_REGIDS
	.align		4
.L_29:
        /*0050*/ 	.byte	0x04, 0x29
        /*0052*/ 	.short	(.L_31 - .L_30)


	//   ....[0]....
.L_30:
        /*0054*/ 	.word	0xffffffff


	//   ....[1]....
        /*0058*/ 	.word	0xffffffff


	//   ....[2]....
        /*005c*/ 	.word	0xffffffff


	//   ....[3]....
        /*0060*/ 	.word	0xffffffff


	//   ....[4]....
        /*0064*/ 	.word	0xffffffff


	//   ....[5]....
        /*0068*/ 	.word	0xffffffff


	//   ....[6]....
        /*006c*/ 	.word	0xffffffff


	//   ....[7]....
        /*0070*/ 	.word	0xffffffff


	//   ....[8]....
        /*0074*/ 	.word	0xffffffff


	//   ....[9]....
        /*0078*/ 	.word	0xffffffff


	//   ....[10]....
        /*007c*/ 	.word	0xffffffff


	//   ....[11]....
        /*0080*/ 	.word	0xffffffff


	//   ....[12]....
        /*0084*/ 	.word	0xffffffff


	//   ....[13]....
        /*0088*/ 	.word	0xffffffff


	//   ....[14]....
        /*008c*/ 	.word	0xffffffff


	//   ....[15]....
        /*0090*/ 	.word	0xffffffff


	//   ....[16]....
        /*0094*/ 	.word	0xffffffff


	//   ....[17]....
        /*0098*/ 	.word	0xffffffff


	//   ....[18]....
        /*009c*/ 	.word	0xffffffff


	//   ....[19]....
        /*00a0*/ 	.word	0xffffffff


	//   ....[20]....
        /*00a4*/ 	.word	0xffffffff


	//   ....[21]....
        /*00a8*/ 	.word	0xffffffff


	//----- nvinfo : EIATTR_COOP_GROUP_INSTR_OFFSETS
	.align		4
.L_31:
        /*00ac*/ 	.byte	0x04, 0x28
        /*00ae*/ 	.short	(.L_33 - .L_32)


	//   ....[0]....
.L_32:
        /*00b0*/ 	.word	0x00000070


	//   ....[1]....
        /*00b4*/ 	.word	0x000000a0


	//   ....[2]....
        /*00b8*/ 	.word	0x000001d0


	//   ....[3]....
        /*00bc*/ 	.word	0x000003e0


	//   ....[4]....
        /*00c0*/ 	.word	0x000005a0


	//   ....[5]....
        /*00c4*/ 	.word	0x00000700


	//   ....[6]....
        /*00c8*/ 	.word	0x00001ef0


	//   ....[7]....
        /*00cc*/ 	.word	0x00001fa0


	//   ....[8]....
        /*00d0*/ 	.word	0x000027e0


	//   ....[9]....
        /*00d4*/ 	.word	0x00002920


	//   ....[10]....
        /*00d8*/ 	.word	0x000045b0


	//   ....[11]....
        /*00dc*/ 	.word	0x000045e0


	//   ....[12]....
        /*00e0*/ 	.word	0x00004ea0


	//   ....[13]....
        /*00e4*/ 	.word	0x00004fc0


	//   ....[14]....
        /*00e8*/ 	.word	0x00007650


	//   ....[15]....
        /*00ec*/ 	.word	0x00007750


	//   ....[16]....
        /*00f0*/ 	.word	0x00007fe0


	//   ....[17]....
        /*00f4*/ 	.word	0x00008130


	//   ....[18]....
        /*00f8*/ 	.word	0x00009d50


	//   ....[19]....
        /*00fc*/ 	.word	0x00009d90


	//   ....[20]....
        /*0100*/ 	.word	0x00009dd0


	//   ....[21]....
        /*0104*/ 	.word	0x00009de0


	//----- nvinfo : EIATTR_REG_RECONFIG
	.align		4
.L_33:
        /*0108*/ 	.byte	0x01, 0x54
	.zero		2


	//----- nvinfo : EIATTR_SYSCALL_OFFSETS
	.align		4
        /*010c*/ 	.byte	0x04, 0x46
        /*010e*/ 	.short	(.L_35 - .L_34)


	//   ....[0]....
.L_34:
        /*0110*/ 	.word	0x0000a820


	//   ....[1]....
        /*0114*/ 	.word	0x0000a980


	//----- nvinfo : EIATTR_MBARRIER_INSTR_OFFSETS
	.align		4
.L_35:
        /*0118*/ 	.byte	0x04, 0x39
        /*011a*/ 	.short	(.L_37 - .L_36)


	//   ....[0]....
.L_36:
        /*011c*/ 	.word	0x00000390
        /*0120*/ 	.word	0x000000ff
        /*0124*/ 	.word	0x0001c450
        /*0128*/ 	.short	0x0100
        /*012a*/ 	.byte	0x08
	.zero		1


	//   ....[1]....
        /*012c*/ 	.word	0x000003a0
        /*0130*/ 	.word	0x000000ff
        /*0134*/ 	.word	0x0001c460
        /*0138*/ 	.short	0x0100
        /*013a*/ 	.byte	0x08
	.zero		1


	//   ....[2]....
        /*013c*/ 	.word	0x000003b0
        /*0140*/ 	.word	0x000000ff
        /*0144*/ 	.word	0x0001c458
        /*0148*/ 	.short	0x0100
        /*014a*/ 	.byte	0x08
	.zero		1


	//   ....[3]....
        /*014c*/ 	.word	0x000003c0
        /*0150*/ 	.word	0x000000ff
        /*0154*/ 	.word	0x0001c468
        /*0158*/ 	.short	0x0100
        /*015a*/ 	.byte	0x08
	.zero		1


	//   ....[4]....
        /*015c*/ 	.word	0x000004f0
        /*0160*/ 	.word	0x000000ff
        /*0164*/ 	.word	0x0001c400
        /*0168*/ 	.short	0x0100
        /*016a*/ 	.byte	0x08
	.zero		1


	//   ....[5]....
        /*016c*/ 	.word	0x00000500
        /*0170*/ 	.word	0x000000ff
        /*0174*/ 	.word	0x0001c428
        /*0178*/ 	.short	0x0100
        /*017a*/ 	.byte	0x08
	.zero		1


	//   ....[6]....
        /*017c*/ 	.word	0x00000510
        /*0180*/ 	.word	0x000000ff
        /*0184*/ 	.word	0x0001c408
        /*0188*/ 	.short	0x0100
        /*018a*/ 	.byte	0x08
	.zero		1


	//   ....[7]....
        /*018c*/ 	.word	0x00000520
        /*0190*/ 	.word	0x000000ff
        /*0194*/ 	.word	0x0001c430
        /*0198*/ 	.short	0x0100
        /*019a*/ 	.byte	0x08
	.zero		1


	//   ....[8]....
        /*019c*/ 	.word	0x00000530
        /*01a0*/ 	.word	0x000000ff
        /*01a4*/ 	.word	0x0001c410
        /*01a8*/ 	.short	0x0100
        /*01aa*/ 	.byte	0x08
	.zero		1


	//   ....[9]....
        /*01ac*/ 	.word	0x00000540
        /*01b0*/ 	.word	0x000000ff
        /*01b4*/ 	.word	0x0001c438
        /*01b8*/ 	.short	0x0100
        /*01ba*/ 	.byte	0x08
	.zero		1


	//   ....[10]....
        /*01bc*/ 	.word	0x00000550
        /*01c0*/ 	.word	0x000000ff
        /*01c4*/ 	.word	0x0001c418
        /*01c8*/ 	.short	0x0100
        /*01ca*/ 	.byte	0x08
	.zero		1


	//   ....[11]....
        /*01cc*/ 	.word	0x00000560
        /*01d0*/ 	.word	0x000000ff
        /*01d4*/ 	.word	0x0001c440
        /*01d8*/ 	.short	0x0100
        /*01da*/ 	.byte	0x08
	.zero		1


	//   ....[12]....
        /*01dc*/ 	.word	0x00000570
        /*01e0*/ 	.word	0x000000ff
        /*01e4*/ 	.word	0x0001c420
        /*01e8*/ 	.short	0x0100
        /*01ea*/ 	.byte	0x08
	.zero		1


	//   ....[13]....
        /*01ec*/ 	.word	0x00000580
        /*01f0*/ 	.word	0x000000ff
        /*01f4*/ 	.word	0x0001c448
        /*01f8*/ 	.short	0x0100
        /*01fa*/ 	.byte	0x08
	.zero		1


	//   ....[14]....
        /*01fc*/ 	.word	0x000006b0
        /*0200*/ 	.word	0x000000ff
        /*0204*/ 	.word	0x0001c470
        /*0208*/ 	.short	0x0100
        /*020a*/ 	.byte	0x08
	.zero		1


	//   ....[15]....
        /*020c*/ 	.word	0x000006c0
        /*0210*/ 	.word	0x000000ff
        /*0214*/ 	.word	0x0001c480
        /*0218*/ 	.short	0x0100
        /*021a*/ 	.byte	0x08
	.zero		1


	//   ....[16]....
        /*021c*/ 	.word	0x000006d0
        /*0220*/ 	.word	0x000000ff
        /*0224*/ 	.word	0x0001c478
        /*0228*/ 	.short	0x0100
        /*022a*/ 	.byte	0x08
	.zero		1


	//   ....[17]....
        /*022c*/ 	.word	0x000006e0
        /*0230*/ 	.word	0x000000ff
        /*0234*/ 	.word	0x0001c488
        /*0238*/ 	.short	0x0100
        /*023a*/ 	.byte	0x08
	.zero		1


	//   ....[18]....
        /*023c*/ 	.word	0x00000820
        /*0240*/ 	.word	0x000000ff
        /*0244*/ 	.word	0x0001c490
        /*0248*/ 	.short	0x0100
        /*024a*/ 	.byte	0x06
	.zero		1


	//   ....[19]....
        /*024c*/ 	.word	0x00000830
        /*0250*/ 	.word	0x000000ff
        /*0254*/ 	.word	0x0001c498
        /*0258*/ 	.short	0x0100
        /*025a*/ 	.byte	0x06
	.zero		1


	//   ....[20]....
        /*025c*/ 	.word	0x00000840
        /*0260*/ 	.word	0x000000ff
        /*0264*/ 	.word	0x0001c4a0
        /*0268*/ 	.short	0x0100
        /*026a*/ 	.byte	0x06
	.zero		1


	//   ....[21]....
        /*026c*/ 	.word	0x00000850
        /*0270*/ 	.word	0x000000ff
        /*0274*/ 	.word	0x0001c4a8
        /*0278*/ 	.short	0x0100
        /*027a*/ 	.byte	0x06
	.zero		1


	//   ....[22]....
        /*027c*/ 	.word	0x00000950
        /*0280*/ 	.word	0x000000ff
        /*0284*/ 	.word	0x0001c4c0
        /*0288*/ 	.short	0x0100
        /*028a*/ 	.byte	0x08
	.zero		1


	//   ....[23]....
        /*028c*/ 	.word	0x00000960
        /*0290*/ 	.word	0x000000ff
        /*0294*/ 	.word	0x0001c4d0
        /*0298*/ 	.short	0x0100
        /*029a*/ 	.byte	0x08
	.zero		1


	//   ....[24]....
        /*029c*/ 	.word	0x00000970
        /*02a0*/ 	.word	0x000000ff
        /*02a4*/ 	.word	0x0001c4c8
        /*02a8*/ 	.short	0x0100
        /*02aa*/ 	.byte	0x08
	.zero		1


	//   ....[25]....
        /*02ac*/ 	.word	0x00000980
        /*02b0*/ 	.word	0x000000ff
        /*02b4*/ 	.word	0x0001c4d8
        /*02b8*/ 	.short	0x0100
        /*02ba*/ 	.byte	0x08
	.zero		1


	//   ....[26]....
        /*02bc*/ 	.word	0x00000a80
        /*02c0*/ 	.word	0x000000ff
        /*02c4*/ 	.word	0x0001c4b0
        /*02c8*/ 	.short	0x0100
        /*02ca*/ 	.byte	0x06
	.zero		1


	//   ....[27]....
        /*02cc*/ 	.word	0x00001280
        /*02d0*/ 	.word	0x000000ff
        /*02d4*/ 	.word	0x0001c450
        /*02d8*/ 	.short	0x010a
        /*02da*/ 	.byte	0x04
	.zero		1


	//   ....[28]....
        /*02dc*/ 	.word	0x00001330
        /*02e0*/ 	.word	0x000000ff
        /*02e4*/ 	.word	0x0001c400
        /*02e8*/ 	.short	0x010a
        /*02ea*/ 	.byte	0x16
	.zero		1


	//   ....[29]....
        /*02ec*/ 	.word	0x00001350
        /*02f0*/ 	.word	0x000000ff
        /*02f4*/ 	.word	0xfffffff8
        /*02f8*/ 	.short	0x010a
        /*02fa*/ 	.byte	0x14
	.zero		1


	//   ....[30]....
        /*02fc*/ 	.word	0x00003ab0
        /*0300*/ 	.word	0x0000001a
        /*0304*/ 	.word	0x00000000
        /*0308*/ 	.short	0x0101
        /*030a*/ 	.byte	0x17
	.zero		1


	//   ....[31]....
        /*030c*/ 	.word	0x00003cf0
        /*0310*/ 	.word	0x000000ff
        /*0314*/ 	.word	0x0001c400
        /*0318*/ 	.short	0x010a
        /*031a*/ 	.byte	0x06
	.zero		1


	//   ....[32]....
        /*031c*/ 	.word	0x00004010
        /*0320*/ 	.word	0x000000ff
        /*0324*/ 	.word	0x00000000
        /*0328*/ 	.short	0x0101
        /*032a*/ 	.byte	0x16
	.zero		1


	//   ....[33]....
        /*032c*/ 	.word	0x00004190
        /*0330*/ 	.word	0x000000ff
        /*0334*/ 	.word	0x0001c400
        /*0338*/ 	.short	0x010a
        /*033a*/ 	.byte	0x06
	.zero		1


	//   ....[34]....
        /*033c*/ 	.word	0x000061a0
        /*0340*/ 	.word	0x000000ff
        /*0344*/ 	.word	0x0001c400
        /*0348*/ 	.short	0x010a
        /*034a*/ 	.byte	0x06
	.zero		1


	//   ....[35]....
        /*034c*/ 	.word	0x00006550
        /*0350*/ 	.word	0x000000ff
        /*0354*/ 	.word	0x0001c400
        /*0358*/ 	.short	0x010a
        /*035a*/ 	.byte	0x06
	.zero		1


	//   ....[36]....
        /*035c*/ 	.word	0x00006860
        /*0360*/ 	.word	0x000000ff
        /*0364*/ 	.word	0x00000000
        /*0368*/ 	.short	0x0101
        /*036a*/ 	.byte	0x06
	.zero		1


	//   ....[37]....
        /*036c*/ 	.word	0x00006910
        /*0370*/ 	.word	0x000000ff
        /*0374*/ 	.word	0x00000000
        /*0378*/ 	.short	0x0101
        /*037a*/ 	.byte	0x06
	.zero		1


	//   ....[38]....
        /*037c*/ 	.word	0x00006ac0
        /*0380*/ 	.word	0x000000ff
        /*0384*/ 	.word	0x0001c400
        /*0388*/ 	.short	0x010a
        /*038a*/ 	.byte	0x06
	.zero		1


	//   ....[39]....
        /*038c*/ 	.word	0x00009300
        /*0390*/ 	.word	0x000000ff
        /*0394*/ 	.word	0x0001c400
        /*0398*/ 	.short	0x010a
        /*039a*/ 	.byte	0x06
	.zero		1


	//   ....[40]....
        /*039c*/ 	.word	0x00009730
        /*03a0*/ 	.word	0x000000ff
        /*03a4*/ 	.word	0x0001c400
        /*03a8*/ 	.short	0x010a
        /*03aa*/ 	.byte	0x06
	.zero		1


	//   ....[41]....
        /*03ac*/ 	.word	0x00009a40
        /*03b0*/ 	.word	0x000000ff
        /*03b4*/ 	.word	0x00000000
        /*03b8*/ 	.short	0x0101
        /*03ba*/ 	.byte	0x06
	.zero		1


	//   ....[42]....
        /*03bc*/ 	.word	0x00009af0
        /*03c0*/ 	.word	0x000000ff
        /*03c4*/ 	.word	0x00000000
        /*03c8*/ 	.short	0x0101
        /*03ca*/ 	.byte	0x06
	.zero		1


	//   ....[43]....
        /*03cc*/ 	.word	0x00009ca0
        /*03d0*/ 	.word	0x000000ff
        /*03d4*/ 	.word	0x00000000
        /*03d8*/ 	.short	0x0101
        /*03da*/ 	.byte	0x04
	.zero		1


	//   ....[44]....
        /*03dc*/ 	.word	0x00009d20
        /*03e0*/ 	.word	0x000000ff
        /*03e4*/ 	.word	0x00000000
        /*03e8*/ 	.short	0x0101
        /*03ea*/ 	.byte	0x15
	.zero		1


	//   ....[45]....
        /*03ec*/ 	.word	0x0000a2a0
        /*03f0*/ 	.word	0x000000ff
        /*03f4*/ 	.word	0x00000008
        /*03f8*/ 	.short	0x010a
        /*03fa*/ 	.byte	0x14
	.zero		1


	//   ....[46]....
        /*03fc*/ 	.word	0x0000b1e0
        /*0400*/ 	.word	0x00000000
        /*0404*/ 	.word	0x0001c490
        /*0408*/ 	.short	0x0101
        /*040a*/ 	.byte	0x30
	.zero		1


	//   ....[47]....
        /*040c*/ 	.word	0x0000b5a0
        /*0410*/ 	.word	0x00000007
        /*0414*/ 	.word	0x0001c460
        /*0418*/ 	.short	0x010a
        /*041a*/ 	.byte	0x3f
	.zero		1


	//   ....[48]....
        /*041c*/ 	.word	0x0000b810
        /*0420*/ 	.word	0x00000007
        /*0424*/ 	.word	0x0001c4b0
        /*0428*/ 	.short	0x0101
        /*042a*/ 	.byte	0x3f
	.zero		1


	//   ....[49]....
        /*042c*/ 	.word	0x0000b820
        /*0430*/ 	.word	0x00000007
        /*0434*/ 	.word	0x0001c4b0
        /*0438*/ 	.short	0x010a
        /*043a*/ 	.byte	0x3f
	.zero		1


	//   ....[50]....
        /*043c*/ 	.word	0x0000b8c0
        /*0440*/ 	.word	0x00000004
        /*0444*/ 	.word	0x0001c460
        /*0448*/ 	.short	0x010a
        /*044a*/ 	.byte	0x3f
	.zero		1


	//   ....[51]....
        /*044c*/ 	.word	0x0000be30
        /*0450*/ 	.word	0x00000008
        /*0454*/ 	.word	0x0001c428
        /*0458*/ 	.short	0x010a
        /*045a*/ 	.byte	0x3f
	.zero		1


	//   ....[52]....
        /*045c*/ 	.word	0x0000c0a0
        /*0460*/ 	.word	0x00000004
        /*0464*/ 	.word	0x0001c4b0
        /*0468*/ 	.short	0x0101
        /*046a*/ 	.byte	0x3f
	.zero		1


	//   ....[53]....
        /*046c*/ 	.word	0x0000c0b0
        /*0470*/ 	.word	0x00000004
        /*0474*/ 	.word	0x0001c4b0
        /*0478*/ 	.short	0x010a
        /*047a*/ 	.byte	0x3f
	.zero		1


	//   ....[54]....
        /*047c*/ 	.word	0x0000c160
        /*0480*/ 	.word	0x00000007
        /*0484*/ 	.word	0x0001c428
        /*0488*/ 	.short	0x010a
        /*048a*/ 	.byte	0x3f
	.zero		1


	//   ....[55]....
        /*048c*/ 	.word	0x0000c460
        /*0490*/ 	.word	0x00000007
        /*0494*/ 	.word	0x0001c428
        /*0498*/ 	.short	0x010a
        /*049a*/ 	.byte	0x3f
	.zero		1


	//   ....[56]....
        /*049c*/ 	.word	0x0000c6f0
        /*04a0*/ 	.word	0x00000007
        /*04a4*/ 	.word	0x0001c428
        /*04a8*/ 	.short	0x010a
        /*04aa*/ 	.byte	0x3f
	.zero		1


	//   ....[57]....
        /*04ac*/ 	.word	0x0000c9d0
        /*04b0*/ 	.word	0x00000003
        /*04b4*/ 	.word	0x0001c450
        /*04b8*/ 	.short	0x010a
        /*04ba*/ 	.byte	0x3f
	.zero		1


	//   ....[58]....
        /*04bc*/ 	.word	0x0000ca30
        /*04c0*/ 	.word	0x00000005
        /*04c4*/ 	.word	0x0001c400
        /*04c8*/ 	.short	0x010a
        /*04ca*/ 	.byte	0x3f
	.zero		1


	//   ....[59]....
        /*04cc*/ 	.word	0x0000ca90
        /*04d0*/ 	.word	0x00000000
        /*04d4*/ 	.word	0xfffffff8
        /*04d8*/ 	.short	0x010a
        /*04da*/ 	.byte	0x3f
	.zero		1


	//   ....[60]....
        /*04dc*/ 	.word	0x0000caf0
        /*04e0*/ 	.word	0x00000009
        /*04e4*/ 	.word	0x0001c400
        /*04e8*/ 	.short	0x010a
        /*04ea*/ 	.byte	0x3f
	.zero		1


	//   ....[61]....
        /*04ec*/ 	.word	0x0000cb50
        /*04f0*/ 	.word	0x00000006
        /*04f4*/ 	.word	0x0001c400
        /*04f8*/ 	.short	0x010a
        /*04fa*/ 	.byte	0x3f
	.zero		1


	//   ....[62]....
        /*04fc*/ 	.word	0x0000cbb0
        /*0500*/ 	.word	0x00000008
        /*0504*/ 	.word	0x0001c400
        /*0508*/ 	.short	0x010a
        /*050a*/ 	.byte	0x3f
	.zero		1


	//   ....[63]....
        /*050c*/ 	.word	0x0000cc10
        /*0510*/ 	.word	0x00000006
        /*0514*/ 	.word	0x0001c400
        /*0518*/ 	.short	0x010a
        /*051a*/ 	.byte	0x3f
	.zero		1


	//   ....[64]....
        /*051c*/ 	.word	0x0000cc70
        /*0520*/ 	.word	0x00000009
        /*0524*/ 	.word	0x0001c400
        /*0528*/ 	.short	0x010a
        /*052a*/ 	.byte	0x3f
	.zero		1


	//   ....[65]....
        /*052c*/ 	.word	0x0000ccd0
        /*0530*/ 	.word	0x00000003
        /*0534*/ 	.word	0x00000008
        /*0538*/ 	.short	0x010a
        /*053a*/ 	.byte	0x3f
	.zero		1


	//   ....[66]....
        /*053c*/ 	.word	0x0000cda0
        /*0540*/ 	.word	0x00000007
        /*0544*/ 	.word	0x0001c460
        /*0548*/ 	.short	0x010a
        /*054a*/ 	.byte	0x3f
	.zero		1


	//   ....[67]....
        /*054c*/ 	.word	0x0000cdf0
        /*0550*/ 	.word	0x00000007
        /*0554*/ 	.word	0x0001c4b0
        /*0558*/ 	.short	0x010a
        /*055a*/ 	.byte	0x3f
	.zero		1


	//   ....[68]....
        /*055c*/ 	.word	0x0000ce40
        /*0560*/ 	.word	0x00000004
        /*0564*/ 	.word	0x0001c460
        /*0568*/ 	.short	0x010a
        /*056a*/ 	.byte	0x3f
	.zero		1


	//   ....[69]....
        /*056c*/ 	.word	0x0000cf10
        /*0570*/ 	.word	0x00000008
        /*0574*/ 	.word	0x0001c428
        /*0578*/ 	.short	0x010a
        /*057a*/ 	.byte	0x3f
	.zero		1


	//   ....[70]....
        /*057c*/ 	.word	0x0000cf60
        /*0580*/ 	.word	0x00000004
        /*0584*/ 	.word	0x0001c4b0
        /*0588*/ 	.short	0x010a
        /*058a*/ 	.byte	0x3f
	.zero		1


	//   ....[71]....
        /*058c*/ 	.word	0x0000cfb0
        /*0590*/ 	.word	0x00000007
        /*0594*/ 	.word	0x0001c428
        /*0598*/ 	.short	0x010a
        /*059a*/ 	.byte	0x3f
	.zero		1


	//   ....[72]....
        /*059c*/ 	.word	0x0000d000
        /*05a0*/ 	.word	0x00000007
        /*05a4*/ 	.word	0x0001c428
        /*05a8*/ 	.short	0x010a
        /*05aa*/ 	.byte	0x3f
	.zero		1


	//   ....[73]....
        /*05ac*/ 	.word	0x0000d050
        /*05b0*/ 	.word	0x00000007
        /*05b4*/ 	.word	0x0001c428
        /*05b8*/ 	.short	0x010a
        /*05ba*/ 	.byte	0x3f
	.zero		1


	//----- nvinfo : EIATTR_NUM_MBARRIERS
	.align		4
.L_37:
        /*05bc*/ 	.byte	0x03, 0x38
        /*05be*/ 	.short	0x001b


	//----- nvinfo : EIATTR_EXIT_INSTR_OFFSETS
	.align		4
        /*05c0*/ 	.byte	0x04, 0x1c
        /*05c2*/ 	.short	(.L_39 - .L_38)


	//   ....[0]....
.L_38:
        /*05c4*/ 	.word	0x00000ae0


	//   ....[1]....
        /*05c8*/ 	.word	0x00000b50


	//   ....[2]....
        /*05cc*/ 	.word	0x0000b210


	//   ....[3]....
        /*05d0*/ 	.word	0x0000b270


	//   ....[4]....
        /*05d4*/ 	.word	0x0000b2a0


	//   ....[5]....
        /*05d8*/ 	.word	0x0000bb30


	//   ....[6]....
        /*05dc*/ 	.word	0x0000bb60


	//   ....[7]....
        /*05e0*/ 	.word	0x0000c9b0


	//----- nvinfo : EIATTR_MAX_THREADS
	.align		4
.L_39:
        /*05e4*/ 	.byte	0x04, 0x05
        /*05e6*/ 	.short	(.L_41 - .L_40)
.L_40:
        /*05e8*/ 	.word	0x00000180
        /*05ec*/ 	.word	0x00000001
        /*05f0*/ 	.word	0x00000001


	//----- nvinfo : EIATTR_CRS_STACK_SIZE
	.align		4
.L_41:
        /*05f4*/ 	.byte	0x04, 0x1e
        /*05f6*/ 	.short	(.L_43 - .L_42)
.L_42:
        /*05f8*/ 	.word	0x00000000


	//----- nvinfo : EIATTR_CBANK_PARAM_SIZE
	.align		4
.L_43:
        /*05fc*/ 	.byte	0x03, 0x19
        /*05fe*/ 	.short	0x0870


	//----- nvinfo : EIATTR_PARAM_CBANK
	.align		4
        /*0600*/ 	.byte	0x04, 0x0a
        /*0602*/ 	.short	(.L_45 - .L_44)
	.align		4
.L_44:
        /*0604*/ 	.word	index@(.nv.constant0._ZN7cutlass13device_kernelINS_4fmha6kernel28FmhaKernelTmaWarpSpecializedINS1_10collective30FmhaMainloopTmaWarpSpecializedINS_10bfloat16_tEffN4cute5tupleIJNS7_1CILi128EEESA_NS9_ILi64EEEEEENS8_IJiNS9_ILi1EEENS8_IJiiEEEEEESF_SF_NS4_14ResidualFusionEJNS2_6OptionILNS2_3TagE0ENS9_ILb1EEEEENSH_ILSI_2ESJ_EEEEENS4_15FmhaFwdEpilogueIS6_fNS8_IJSB_SB_SA_EEEEENS2_23PersistentTileSchedulerEJSK_SL_EEEEEvNT_6ParamsE)
        /*0608*/ 	.short	0x0210
        /*060a*/ 	.short	0x0870


	//----- nvinfo : EIATTR_SW_WAR
	.align		4
.L_45:
        /*060c*/ 	.byte	0x04, 0x36
        /*060e*/ 	.short	(.L_47 - .L_46)
.L_46:
        /*0610*/ 	.word	0x00000008
.L_47:


//--------------------- .nv.callgraph             --------------------------
	.section	.nv.callgraph,"",@"SHT_CUDA_CALLGRAPH"
	.align	4
	.sectionentsize	8
	.align		4
        /*0000*/ 	.word	0x00000000
	.align		4
        /*0004*/ 	.word	0xffffffff
	.align		4
        /*0008*/ 	.word	index@(_ZN7cutlass13device_kernelINS_4fmha6kernel28FmhaKernelTmaWarpSpecializedINS1_10collective30FmhaMainloopTmaWarpSpecializedINS_10bfloat16_tEffN4cute5tupleIJNS7_1CILi128EEESA_NS9_ILi64EEEEEENS8_IJiNS9_ILi1EEENS8_IJiiEEEEEESF_SF_NS4_14ResidualFusionEJNS2_6OptionILNS2_3TagE0ENS9_ILb1EEEEENSH_ILSI_2ESJ_EEEEENS4_15FmhaFwdEpilogueIS6_fNS8_IJSB_SB_SA_EEEEENS2_23PersistentTileSchedulerEJSK_SL_EEEEEvNT_6ParamsE)
	.align		4
        /*000c*/ 	.word	index@(__assertfail)
	.align		4
        /*0010*/ 	.word	0x00000000
	.align		4
        /*0014*/ 	.word	0xfffffffe
	.align		4
        /*0018*/ 	.word	0x00000000
	.align		4
        /*001c*/ 	.word	0xfffffffd
	.align		4
        /*0020*/ 	.word	0x00000000
	.align		4
        /*0024*/ 	.word	0xfffffffc


//--------------------- .nv.constant4             --------------------------
	.section	.nv.constant4,"a",@progbits
	.align	8
	.align		8
.nv.constant4:
        /*0000*/ 	.dword	__assertfail
	.align		8
        /*0008*/ 	.dword	__unnamed_1
	.align		8
        /*0010*/ 	.dword	_ZN39_INTERNAL_6030408a_4_k_cu_6f6428b1_34834cuda3std3__45__cpo5beginE
	.align		8
        /*0018*/ 	.dword	_ZN39_INTERNAL_6030408a_4_k_cu_6f6428b1_34834cuda3std3__45__cpo3endE
	.align		8
        /*0020*/ 	.dword	_ZN39_INTERNAL_6030408a_4_k_cu_6f6428b1_34834cuda3std3__45__cpo6cbeginE
	.align		8
        /*0028*/ 	.dword	_ZN39_INTERNAL_6030408a_4_k_cu_6f6428b1_34834cuda3std3__45__cpo4cendE
	.align		8
        /*0030*/ 	.dword	_ZN39_INTERNAL_6030408a_4_k_cu_6f6428b1_34834cuda3std3__441_GLOBAL__N__6030408a_4_k_cu_6f6428b1_34836ignoreE
	.align		8
        /*0038*/ 	.dword	_ZN39_INTERNAL_6030408a_4_k_cu_6f6428b1_34834cuda3std3__419piecewise_constructE
	.align		8
        /*0040*/ 	.dword	_ZN39_INTERNAL_6030408a_4_k_cu_6f6428b1_34834cuda3std3__48in_placeE
	.align		8
        /*0048*/ 	.dword	_ZN39_INTERNAL_6030408a_4_k_cu_6f6428b1_34834cuda3std6ranges3__45__cpo4swapE
	.align		8
        /*0050*/ 	.dword	_ZN39_INTERNAL_6030408a_4_k_cu_6f6428b1_34834cuda3std6ranges3__45__cpo9iter_moveE
	.align		8
        /*0058*/ 	.dword	_ZN39_INTERNAL_6030408a_4_k_cu_6f6428b1_34834cute7productE
	.align		8
        /*0060*/ 	.dword	_ZN39_INTERNAL_6030408a_4_k_cu_6f6428b1_34834cute1_E
	.align		8
        /*0068*/ 	.dword	$str$24
	.align		8
        /*0070*/ 	.dword	$str$25


//--------------------- .text._ZN7cutlass13device_kernelINS_4fmha6kernel28FmhaKernelTmaWarpSpecializedINS1_10collective30FmhaMainloopTmaWarpSpecializedINS_10bfloat16_tEffN4cute5tupleIJNS7_1CILi128EEESA_NS9_ILi64EEEEEENS8_IJiNS9_ILi1EEENS8_IJiiEEEEEESF_SF_NS4_14ResidualFusionEJNS2_6OptionILNS2_3TagE0ENS9_ILb1EEEEENSH_ILSI_2ESJ_EEEEENS4_15FmhaFwdEpilogueIS6_fNS8_IJSB_SB_SA_EEEEENS2_23PersistentTileSchedulerEJSK_SL_EEEEEvNT_6ParamsE --------------------------
	.section	.text._ZN7cutlass13device_kernelINS_4fmha6kernel28FmhaKernelTmaWarpSpecializedINS1_10collective30FmhaMainloopTmaWarpSpecializedINS_10bfloat16_tEffN4cute5tupleIJNS7_1CILi128EEESA_NS9_ILi64EEEEEENS8_IJiNS9_ILi1EEENS8_IJiiEEEEEESF_SF_NS4_14ResidualFusionEJNS2_6OptionILNS2_3TagE0ENS9_ILb1EEEEENSH_ILSI_2ESJ_EEEEENS4_15FmhaFwdEpilogueIS6_fNS8_IJSB_SB_SA_EEEEENS2_23PersistentTileSchedulerEJSK_SL_EEEEEvNT_6ParamsE,"ax",@progbits
	.align	128
.text._ZN7cutlass13device_kernelINS_4fmha6kernel28FmhaKernelTmaWarpSpecializedINS1_10collective30FmhaMainloopTmaWarpSpecializedINS_10bfloat16_tEffN4cute5tupleIJNS7_1CILi128EEESA_NS9_ILi64EEEEEENS8_IJiNS9_ILi1EEENS8_IJiiEEEEEESF_SF_NS4_14ResidualFusionEJNS2_6OptionILNS2_3TagE0ENS9_ILb1EEEEENSH_ILSI_2ESJ_EEEEENS4_15FmhaFwdEpilogueIS6_fNS8_IJSB_SB_SA_EEEEENS2_23PersistentTileSchedulerEJSK_SL_EEEEEvNT_6ParamsE:
        .type           _ZN7cutlass13device_kernelINS_4fmha6kernel28FmhaKernelTmaWarpSpecializedINS1_10collective30FmhaMainloopTmaWarpSpecializedINS_10bfloat16_tEffN4cute5tupleIJNS7_1CILi128EEESA_NS9_ILi64EEEEEENS8_IJiNS9_ILi1EEENS8_IJiiEEEEEESF_SF_NS4_14ResidualFusionEJNS2_6OptionILNS2_3TagE0ENS9_ILb1EEEEENSH_ILSI_2ESJ_EEEEENS4_15FmhaFwdEpilogueIS6_fNS8_IJSB_SB_SA_EEEEENS2_23PersistentTileSchedulerEJSK_SL_EEEEEvNT_6ParamsE,@function
        .size           _ZN7cutlass13device_kernelINS_4fmha6kernel28FmhaKernelTmaWarpSpecializedINS1_10collective30FmhaMainloopTmaWarpSpecializedINS_10bfloat16_tEffN4cute5tupleIJNS7_1CILi128EEESA_NS9_ILi64EEEEEENS8_IJiNS9_ILi1EEENS8_IJiiEEEEEESF_SF_NS4_14ResidualFusionEJNS2_6OptionILNS2_3TagE0ENS9_ILb1EEEEENSH_ILSI_2ESJ_EEEEENS4_15FmhaFwdEpilogueIS6_fNS8_IJSB_SB_SA_EEEEENS2_23PersistentTileSchedulerEJSK_SL_EEEEEvNT_6ParamsE,(.L_x_145 - _ZN7cutlass13device_kernelINS_4fmha6kernel28FmhaKernelTmaWarpSpecializedINS1_10collective30FmhaMainloopTmaWarpSpecializedINS_10bfloat16_tEffN4cute5tupleIJNS7_1CILi128EEESA_NS9_ILi64EEEEEENS8_IJiNS9_ILi1EEENS8_IJiiEEEEEESF_SF_NS4_14ResidualFusionEJNS2_6OptionILNS2_3TagE0ENS9_ILb1EEEEENSH_ILSI_2ESJ_EEEEENS4_15FmhaFwdEpilogueIS6_fNS8_IJSB_SB_SA_EEEEENS2_23PersistentTileSchedulerEJSK_SL_EEEEEvNT_6ParamsE)
        .other          _ZN7cutlass13device_kernelINS_4fmha6kernel28FmhaKernelTmaWarpSpecializedINS1_10collective30FmhaMainloopTmaWarpSpecializedINS_10bfloat16_tEffN4cute5tupleIJNS7_1CILi128EEESA_NS9_ILi64EEEEEENS8_IJiNS9_ILi1EEENS8_IJiiEEEEEESF_SF_NS4_14ResidualFusionEJNS2_6OptionILNS2_3TagE0ENS9_ILb1EEEEENSH_ILSI_2ESJ_EEEEENS4_15FmhaFwdEpilogueIS6_fNS8_IJSB_SB_SA_EEEEENS2_23PersistentTileSchedulerEJSK_SL_EEEEEvNT_6ParamsE,@"STO_CUDA_ENTRY STV_DEFAULT"
_ZN7cutlass13device_kernelINS_4fmha6kernel28FmhaKernelTmaWarpSpecializedINS1_10collective30FmhaMainloopTmaWarpSpecializedINS_10bfloat16_tEffN4cute5tupleIJNS7_1CILi128EEESA_NS9_ILi64EEEEEENS8_IJiNS9_ILi1EEENS8_IJiiEEEEEESF_SF_NS4_14ResidualFusionEJNS2_6OptionILNS2_3TagE0ENS9_ILb1EEEEENSH_ILSI_2ESJ_EEEEENS4_15FmhaFwdEpilogueIS6_fNS8_IJSB_SB_SA_EEEEENS2_23PersistentTileSchedulerEJSK_SL_EEEEEvNT_6ParamsE:
[----:B------:R-:W1:Y:S01]  /*0000*/  LDC R1, c[0x0][0x28] ;  /* 0x00000a00ff017b82 */ /* 0x000e620000000800 */
[----:B------:R-:W2:Y:S07]  /*0010*/  S2R R2, SR_TID.X ;  /* 0x0000000000027919 */ /* 0x000eae0000002100 */
[----:B------:R-:W3:Y:S01]  /*0020*/  S2UR UR6, SR_CTAID.X ;  /* 0x00000000000679c3 */ /* 0x000ee20000002500 */
[----:B------:R-:W-:Y:S01]  /*0030*/  ELECT P1, URZ, PT ;  /* 0x00000000003f782f */ /* 0x000fe20003820000 */
[----:B------:R-:W-:Y:S01]  /*0040*/  BSSY B0, `(.L_x_0) ;  /* 0x0000018000007945 */ /* 0x000fe20003800000 */
[----:B---3--:R-:W-:Y:S01]  /*0050*/  IMAD.U32 R17, RZ, RZ, UR6 ;  /* 0x00000006ff117e24 */ /* 0x008fe2000f8e00ff */
[----:B--2---:R-:W-:-:S05]  /*0060*/  SHF.R.U32.HI R0, RZ, 0x5, R2 ;  /* 0x00000005ff007819 */ /* 0x004fca0000011602 */
[----:B------:R-:W2:Y:S02]  /*0070*/  SHFL.IDX PT, R3, R0, RZ, 0x1f ;  /* 0x00001fff00037589 */ /* 0x000ea400000e0000 */
[----:B--2---:R-:W-:Y:S02]  /*0080*/  R2UR UR4, R3 ;  /* 0x00000000030472ca */ /* 0x004fe400000e0000 */
[----:B------:R-:W-:-:S06]  /*0090*/  SHF.R.U32.HI R3, RZ, 0x7, R2 ;  /* 0x00000007ff037819 */ /* 0x000fcc0000011602 */
[----:B------:R-:W2:Y:S05]  /*00a0*/  SHFL.IDX PT, R3, R3, RZ, 0x1f ;  /* 0x00001fff03037589 */ /* 0x000eaa00000e0000 */
[----:B------:R-:W-:Y:S02]  /*00b0*/  USHF.R.S32.HI UR5, URZ, 0x1f, UR4 ;  /* 0x0000001f3f057899 */ /* 0x000fe40008011404 */
[----:B------:R-:W-:Y:S02]  /*00c0*/  ISETP.EQ.AND P2, PT, RZ, UR4, P1 ;  /* 0x00000004ff007c0c */ /* 0x000fe40008f42270 */
[----:B------:R-:W-:-:S04]  /*00d0*/  ULEA.HI UR5, UR5, UR4, URZ, 0x2 ;  /* 0x0000000405057291 */ /* 0x000fc8000f8f103f */
[----:B------:R-:W-:-:S04]  /*00e0*/  ULOP3.LUT UR5, UR5, 0xfffffffc, URZ, 0xc0, !UPT ;  /* 0xfffffffc05057892 */ /* 0x000fc8000f8ec03f */
[----:B------:R-:W-:-:S03]  /*00f0*/  UIADD3 UR5, UR4, -UR5, URZ ;  /* 0x8000000504057290 */ /* 0x000fc6000fffe03f */
[----:B-1----:R-:W-:Y:S09]  /*0100*/  @!P2 BRA `(.L_x_1) ;  /* 0x00000000002ca947 */ /* 0x002ff20003800000 */
[----:B------:R-:W-:Y:S02]  /*0110*/  ULDC.64 UR6, c[0x0][0x198] ;  /* 0x0000660000067ab9 */ /* 0x000fe40000000a00 */
[----:B------:R-:W-:Y:S02]  /*0120*/  UIADD3 UR8, UP0, UR6, 0xf0, URZ ;  /* 0x000000f006087890 */ /* 0x000fe4000ff1e03f */
[----:B------:R-:W-:Y:S02]  /*0130*/  UIADD3 UR10, UP1, UR6, 0x1f0, URZ ;  /* 0x000001f0060a7890 */ /* 0x000fe4000ff3e03f */
[----:B------:R-:W-:Y:S02]  /*0140*/  UIADD3 UR6, UP2, UR6, 0x2f0, URZ ;  /* 0x000002f006067890 */ /* 0x000fe4000ff5e03f */
[----:B------:R-:W-:Y:S02]  /*0150*/  UIADD3.X UR9, URZ, UR7, URZ, UP0, !UPT ;  /* 0x000000073f097290 */ /* 0x000fe400087fe43f */
[----:B------:R-:W-:-:S02]  /*0160*/  UIADD3.X UR11, URZ, UR7, URZ, UP1, !UPT ;  /* 0x000000073f0b7290 */ /* 0x000fc40008ffe43f */
[----:B------:R-:W-:-:S05]  /*0170*/  UIADD3.X UR7, URZ, UR7, URZ, UP2, !UPT ;  /* 0x000000073f077290 */ /* 0x000fca00097fe43f */
[----:B------:R1:W-:Y:S02]  /*0180*/  UTMACCTL.PF [UR8] ;  /* 0x00000000080079b9 */ /* 0x0003e40008040000 */
[----:B------:R1:W-:Y:S02]  /*0190*/  UTMACCTL.PF [UR10] ;  /* 0x000000000a0079b9 */ /* 0x0003e40008040000 */
[----:B------:R1:W-:Y:S02]  /*01a0*/  UTMACCTL.PF [UR6] ;  /* 0x00000000060079b9 */ /* 0x0003e40008040000 */
[----:B-1----:R-:W-:Y:S01]  /*01b0*/  NOP ;  /* 0x0000000000007918 */ /* 0x002fe20000000000 */
.L_x_1:
[----:B------:R-:W-:Y:S05]  /*01c0*/  BSYNC B0 ;  /* 0x0000000000007941 */ /* 0x000fea0003800000 */
.L_x_0:
[----:B------:R-:W1:Y:S01]  /*01d0*/  SHFL.IDX PT, R4, R0, RZ, 0x1f ;  /* 0x00001fff00047589 */ /* 0x000e6200000e0000 */
[----:B--2---:R-:W-:Y:S01]  /*01e0*/  R2UR UR52, R3 ;  /* 0x00000000033472ca */ /* 0x004fe200000e0000 */
[----:B------:R-:W-:Y:S02]  /*01f0*/  UISETP.NE.AND UP0, UPT, UR5, 0x1, UPT ;  /* 0x000000010500788c */ /* 0x000fe4000bf05270 */
[----:B------:R-:W-:-:S10]  /*0200*/  UISETP.NE.AND UP1, UPT, UR5, 0x2, UPT ;  /* 0x000000020500788c */ /* 0x000fd4000bf25270 */
[----:B------:R-:W-:Y:S02]  /*0210*/  UIADD3 UR10, UR52, -0x1, URZ ;  /* 0xffffffff340a7890 */ /* 0x000fe4000fffe03f */
[----:B------:R-:W-:Y:S02]  /*0220*/  UISETP.EQ.AND UP2, UPT, UR52, URZ, !UP0 ;  /* 0x0000003f3400728c */ /* 0x000fe4000c742270 */
[----:B------:R-:W-:Y:S02]  /*0230*/  UISETP.EQ.AND UP3, UPT, UR52, URZ, !UP1 ;  /* 0x0000003f3400728c */ /* 0x000fe4000cf62270 */
[----:B------:R-:W-:Y:S02]  /*0240*/  UISETP.GE.U32.AND UP4, UPT, UR10, 0x4, UPT ;  /* 0x000000040a00788c */ /* 0x000fe4000bf86070 */
[----:B------:R-:W-:Y:S01]  /*0250*/  USEL UR51, URZ, 0x1, !UP2 ;  /* 0x000000013f337887 */ /* 0x000fe2000d000000 */
[----:B-1----:R-:W-:Y:S01]  /*0260*/  ISETP.NE.AND P0, PT, R4, RZ, PT ;  /* 0x000000ff0400720c */ /* 0x002fe20003f05270 */
[----:B------:R-:W-:Y:S01]  /*0270*/  USEL UR50, URZ, 0x1, !UP3 ;  /* 0x000000013f327887 */ /* 0x000fe2000d800000 */
[----:B------:R-:W-:Y:S01]  /*0280*/  IMAD.U32 R4, RZ, RZ, UR5 ;  /* 0x00000005ff047e24 */ /* 0x000fe2000f8e00ff */
[----:B------:R-:W-:-:S02]  /*0290*/  USEL UR51, UR51, 0x2, UP4 ;  /* 0x0000000233337887 */ /* 0x000fc4000a000000 */
[----:B------:R-:W-:-:S08]  /*02a0*/  USEL UR50, UR50, 0x2, UP4 ;  /* 0x0000000232327887 */ /* 0x000fd0000a000000 */
[----:B------:R-:W-:Y:S05]  /*02b0*/  @P0 BRA `(.L_x_2) ;  /* 0x0000000000480947 */ /* 0x000fea0003800000 */
[----:B------:R-:W1:Y:S01]  /*02c0*/  S2UR UR8, SR_CgaCtaId ;  /* 0x00000000000879c3 */ /* 0x000e620000008800 */
[----:B------:R-:W-:Y:S01]  /*02d0*/  UMOV UR4, 0x400 ;  /* 0x0000040000047882 */ /* 0x000fe20000000000 */
[----:B------:R-:W-:Y:S01]  /*02e0*/  UMOV UR5, 0x1 ;  /* 0x0000000100057882 */ /* 0x000fe20000000000 */
[----:B------:R-:W-:Y:S01]  /*02f0*/  UMOV UR6, 0x80 ;  /* 0x0000008000067882 */ /* 0x000fe20000000000 */
[----:B------:R-:W-:Y:S01]  /*0300*/  ELECT P0, URZ, PT ;  /* 0x00000000003f782f */ /* 0x000fe20003800000 */
[----:B------:R-:W-:-:S04]  /*0310*/  UIADD3 UR6, -UR6, 0x100000, URZ ;  /* 0x0010000006067890 */ /* 0x000fc8000fffe13f */
[----:B------:R-:W-:Y:S02]  /*0320*/  USHF.L.U32 UR7, UR6, 0xb, URZ ;  /* 0x0000000b06077899 */ /* 0x000fe4000800063f */
[----:B------:R-:W-:Y:S02]  /*0330*/  USHF.L.U32 UR6, UR6, 0x1, URZ ;  /* 0x0000000106067899 */ /* 0x000fe4000800063f */
[----:B-1----:R-:W-:Y:S02]  /*0340*/  ULEA UR8, UR8, UR4, 0x18 ;  /* 0x0000000408087291 */ /* 0x002fe4000f8ec03f */
[----:B------:R-:W-:-:S04]  /*0350*/  UIADD3 UR4, -UR5, 0x100000, URZ ;  /* 0x0010000005047890 */ /* 0x000fc8000fffe13f */
[----:B------:R-:W-:Y:S02]  /*0360*/  USHF.L.U32 UR5, UR4, 0xb, URZ ;  /* 0x0000000b04057899 */ /* 0x000fe4000800063f */
[----:B------:R-:W-:Y:S01]  /*0370*/  USHF.L.U32 UR4, UR4, 0x1, URZ ;  /* 0x0000000104047899 */ /* 0x000fe2000800063f */
[----:B------:R-:W1:Y:S11]  /*0380*/  FENCE.VIEW.ASYNC.S ;  /* 0x00000000000073c6 */ /* 0x000e760000000000 */
[----:B-1----:R1:W2:Y:S01]  /*0390*/  SYNCS.EXCH.64 URZ, [UR8+0x1c450], UR4 ;  /* 0x01c45004083f75b2 */ /* 0x0022a20008000100 */
[----:B------:R1:W3:Y:S01]  /*03a0*/  SYNCS.EXCH.64 URZ, [UR8+0x1c460], UR6 ;  /* 0x01c46006083f75b2 */ /* 0x0002e20008000100 */
[----:B------:R1:W4:Y:S01]  /*03b0*/  SYNCS.EXCH.64 URZ, [UR8+0x1c458], UR4 ;  /* 0x01c45804083f75b2 */ /* 0x0003220008000100 */
[----:B------:R1:W1:Y:S01]  /*03c0*/  SYNCS.EXCH.64 URZ, [UR8+0x1c468], UR6 ;  /* 0x01c46806083f75b2 */ /* 0x0002620008000100 */
[----:B------:R-:W-:Y:S01]  /*03d0*/  NOP ;  /* 0x0000000000007918 */ /* 0x000fe20000000000 */
.L_x_2:
[----:B------:R-:W5:Y:S01]  /*03e0*/  SHFL.IDX PT, R3, R0, RZ, 0x1f ;  /* 0x00001fff00037589 */ /* 0x000f6200000e0000 */
[----:B------:R-:W-:Y:S01]  /*03f0*/  NOP ;  /* 0x0000000000007918 */ /* 0x000fe20000000000 */
[----:B-----5:R-:W-:-:S13]  /*0400*/  ISETP.NE.AND P0, PT, R3, RZ, PT ;  /* 0x000000ff0300720c */ /* 0x020fda0003f05270 */
[----:B------:R-:W-:Y:S05]  /*0410*/  @P0 BRA `(.L_x_3) ;  /* 0x0000000000600947 */ /* 0x000fea0003800000 */
[----:B-1----:R-:W1:Y:S01]  /*0420*/  S2UR UR5, SR_CgaCtaId ;  /* 0x00000000000579c3 */ /* 0x002e620000008800 */
[----:B------:R-:W-:Y:S01]  /*0430*/  UMOV UR4, 0x400 ;  /* 0x0000040000047882 */ /* 0x000fe20000000000 */
[----:B------:R-:W-:Y:S01]  /*0440*/  UMOV UR6, 0x1 ;  /* 0x0000000100067882 */ /* 0x000fe20000000000 */
[----:B------:R-:W-:Y:S01]  /*0450*/  UMOV UR9, 0x100 ;  /* 0x0000010000097882 */ /* 0x000fe20000000000 */
[----:B------:R-:W-:-:S04]  /*0460*/  UIADD3 UR6, -UR6, 0x100000, URZ ;  /* 0x0010000006067890 */ /* 0x000fc8000fffe13f */
[----:B------:R-:W-:Y:S02]  /*0470*/  USHF.L.U32 UR7, UR6, 0xb, URZ ;  /* 0x0000000b06077899 */ /* 0x000fe4000800063f */
[----:B------:R-:W-:Y:S01]  /*0480*/  USHF.L.U32 UR6, UR6, 0x1, URZ ;  /* 0x0000000106067899 */ /* 0x000fe2000800063f */
[----:B------:R-:W-:Y:S01]  /*0490*/  ELECT P0, URZ, PT ;  /* 0x00000000003f782f */ /* 0x000fe20003800000 */
[----:B-1----:R-:W-:Y:S02]  /*04a0*/  ULEA UR8, UR5, UR4, 0x18 ;  /* 0x0000000405087291 */ /* 0x002fe4000f8ec03f */
[----:B------:R-:W-:-:S04]  /*04b0*/  UIADD3 UR4, -UR9, 0x100000, URZ ;  /* 0x0010000009047890 */ /* 0x000fc8000fffe13f */
[----:B------:R-:W-:Y:S02]  /*04c0*/  USHF.L.U32 UR5, UR4, 0xb, URZ ;  /* 0x0000000b04057899 */ /* 0x000fe4000800063f */
[----:B------:R-:W-:Y:S01]  /*04d0*/  USHF.L.U32 UR4, UR4, 0x1, URZ ;  /* 0x0000000104047899 */ /* 0x000fe2000800063f */
[----:B------:R-:W1:Y:S03]  /*04e0*/  FENCE.VIEW.ASYNC.S ;  /* 0x00000000000073c6 */ /* 0x000e660000000000 */
[----:B-1----:R1:W1:Y:S08]  /*04f0*/  SYNCS.EXCH.64 URZ, [UR8+0x1c400], UR6 ;  /* 0x01c40006083f75b2 */ /* 0x0022700008000100 */
[----:B------:R1:W1:Y:S01]  /*0500*/  SYNCS.EXCH.64 URZ, [UR8+0x1c428], UR4 ;  /* 0x01c42804083f75b2 */ /* 0x0002620008000100 */
        /* <DEDUP_REMOVED lines=8> */
[----:B------:R-:W-:Y:S01]  /*0590*/  NOP ;  /* 0x0000000000007918 */ /* 0x000fe20000000000 */
.L_x_3:
        /* <DEDUP_REMOVED lines=21> */
[----:B------:R-:W-:Y:S01]  /*06f0*/  NOP ;  /* 0x0000000000007918 */ /* 0x000fe20000000000 */
.L_x_4:
[----:B------:R-:W5:Y:S01]  /*0700*/  SHFL.IDX PT, R3, R0, RZ, 0x1f ;  /* 0x00001fff00037589 */ /* 0x000f6200000e0000 */
[----:B------:R-:W-:Y:S01]  /*0710*/  ELECT P0, URZ, PT ;  /* 0x00000000003f782f */ /* 0x000fe20003800000 */
[----:B------:R-:W-:Y:S01]  /*0720*/  NOP ;  /* 0x0000000000007918 */ /* 0x000fe20000000000 */
[----:B-1----:R-:W-:Y:S02]  /*0730*/  UMOV UR4, 0x80 ;  /* 0x0000008000047882 */ /* 0x002fe40000000000 */
[C---:B-----5:R-:W-:Y:S02]  /*0740*/  ISETP.NE.OR P0, PT, R3.reuse, RZ, !P0 ;  /* 0x000000ff0300720c */ /* 0x060fe40004705670 */
[----:B------:R-:W-:-:S11]  /*0750*/  ISETP.NE.AND P3, PT, R3, RZ, PT ;  /* 0x000000ff0300720c */ /* 0x000fd60003f65270 */
[----:B------:R-:W-:Y:S01]  /*0760*/  VOTEU.ALL UP2, P0 ;  /* 0x00000000003f7886 */ /* 0x000fe20000040000 */
[----:B------:R-:W-:Y:S01]  /*0770*/  VOTEU.ALL UP3, P0 ;  /* 0x00000000003f7886 */ /* 0x000fe20000060000 */
[----:B------:R-:W-:Y:S01]  /*0780*/  VOTEU.ALL UP4, P0 ;  /* 0x00000000003f7886 */ /* 0x000fe20000080000 */
[----:B------:R-:W-:Y:S02]  /*0790*/  VOTEU.ALL UP5, P0 ;  /* 0x00000000003f7886 */ /* 0x000fe400000a0000 */
[----:B------:R-:W1:Y:S01]  /*07a0*/  @!UP2 S2UR UR7, SR_CgaCtaId ;  /* 0x000000000007a9c3 */ /* 0x000e620000008800 */
[----:B------:R-:W-:Y:S01]  /*07b0*/  @!UP2 UMOV UR6, 0x400 ;  /* 0x000004000006a882 */ /* 0x000fe20000000000 */
[----:B------:R-:W-:-:S04]  /*07c0*/  @!UP2 UIADD3 UR4, -UR4, 0x100000, URZ ;  /* 0x001000000404a890 */ /* 0x000fc8000fffe13f */
[----:B------:R-:W-:Y:S02]  /*07d0*/  @!UP2 USHF.L.U32 UR5, UR4, 0xb, URZ ;  /* 0x0000000b0405a899 */ /* 0x000fe4000800063f */
[----:B------:R-:W-:Y:S02]  /*07e0*/  @!UP2 USHF.L.U32 UR4, UR4, 0x1, URZ ;  /* 0x000000010404a899 */ /* 0x000fe4000800063f */
[----:B-1----:R-:W-:Y:S01]  /*07f0*/  @!UP2 ULEA UR6, UR7, UR6, 0x18 ;  /* 0x000000060706a291 */ /* 0x002fe2000f8ec03f */
[----:B------:R-:W-:Y:S01]  /*0800*/  VOTEU.ALL UP2, P0 ;  /* 0x00000000003f7886 */ /* 0x000fe20000040000 */
[----:B------:R-:W1:Y:S10]  /*0810*/  FENCE.VIEW.ASYNC.S ;  /* 0x00000000000073c6 */ /* 0x000e740000000000 */
[----:B-1----:R1:W1:Y:S01]  /*0820*/  @!UP2 SYNCS.EXCH.64 URZ, [UR6+0x1c490], UR4 ;  /* 0x01c49004063fa5b2 */ /* 0x0022620008000100 */
[----:B------:R1:W1:Y:S01]  /*0830*/  @!UP3 SYNCS.EXCH.64 URZ, [UR6+0x1c498], UR4 ;  /* 0x01c49804063fb5b2 */ /* 0x0002620008000100 */
[----:B------:R1:W1:Y:S01]  /*0840*/  @!UP4 SYNCS.EXCH.64 URZ, [UR6+0x1c4a0], UR4 ;  /* 0x01c4a004063fc5b2 */ /* 0x0002620008000100 */
[----:B------:R1:W1:Y:S01]  /*0850*/  @!UP5 SYNCS.EXCH.64 URZ, [UR6+0x1c4a8], UR4 ;  /* 0x01c4a804063fd5b2 */ /* 0x0002620008000100 */
[----:B------:R-:W-:Y:S01]  /*0860*/  NOP ;  /* 0x0000000000007918 */ /* 0x000fe20000000000 */
[----:B------:R-:W-:Y:S05]  /*0870*/  @P3 BRA `(.L_x_5) ;  /* 0x0000000000483947 */ /* 0x000fea0003800000 */
[----:B-1----:R-:W1:Y:S01]  /*0880*/  S2UR UR5, SR_CgaCtaId ;  /* 0x00000000000579c3 */ /* 0x002e620000008800 */
[----:B------:R-:W-:Y:S01]  /*0890*/  UMOV UR4, 0x400 ;  /* 0x0000040000047882 */ /* 0x000fe20000000000 */
[----:B------:R-:W-:Y:S01]  /*08a0*/  UMOV UR6, 0x20 ;  /* 0x0000002000067882 */ /* 0x000fe20000000000 */
[----:B------:R-:W-:Y:S01]  /*08b0*/  UMOV UR7, 0x80 ;  /* 0x0000008000077882 */ /* 0x000fe20000000000 */
[----:B------:R-:W-:Y:S01]  /*08c0*/  ELECT P0, URZ, PT ;  /* 0x00000000003f782f */ /* 0x000fe20003800000 */
[----:B-1----:R-:W-:Y:S02]  /*08d0*/  ULEA UR8, UR5, UR4, 0x18 ;  /* 0x0000000405087291 */ /* 0x002fe4000f8ec03f */
[----:B------:R-:W-:-:S04]  /*08e0*/  UIADD3 UR4, -UR6, 0x100000, URZ ;  /* 0x0010000006047890 */ /* 0x000fc8000fffe13f */
[----:B------:R-:W-:Y:S02]  /*08f0*/  USHF.L.U32 UR5, UR4, 0xb, URZ ;  /* 0x0000000b04057899 */ /* 0x000fe4000800063f */
[----:B------:R-:W-:Y:S02]  /*0900*/  USHF.L.U32 UR4, UR4, 0x1, URZ ;  /* 0x0000000104047899 */ /* 0x000fe4000800063f */
        /* <DEDUP_REMOVED lines=9> */
.L_x_5:
[----:B------:R-:W-:Y:S01]  /*09a0*/  VOTEU.ANY UP2, P2 ;  /* 0x00000000003f7886 */ /* 0x000fe20001040100 */
[----:B-1----:R-:W-:Y:S01]  /*09b0*/  UMOV UR4, 0x40 ;  /* 0x0000004000047882 */ /* 0x002fe20000000000 */
[----:B------:R-:W-:Y:S01]  /*09c0*/  ISETP.NE.AND P3, PT, RZ, UR52, PT ;  /* 0x00000034ff007c0c */ /* 0x000fe2000bf65270 */
[----:B------:R-:W-:Y:S01]  /*09d0*/  NOP ;  /* 0x0000000000007918 */ /* 0x000fe20000000000 */
[----:B------:R-:W-:Y:S01]  /*09e0*/  ISETP.EQ.AND P0, PT, R4, 0x2, P1 ;  /* 0x000000020400780c */ /* 0x000fe20000f02270 */
[----:B------:R-:W1:Y:S01]  /*09f0*/  @UP2 S2UR UR7, SR_CgaCtaId ;  /* 0x00000000000729c3 */ /* 0x000e620000008800 */
[----:B------:R-:W-:Y:S01]  /*0a00*/  @UP2 UMOV UR6, 0x400 ;  /* 0x0000040000062882 */ /* 0x000fe20000000000 */
[----:B------:R-:W-:-:S04]  /*0a10*/  @UP2 UIADD3 UR4, -UR4, 0x100000, URZ ;  /* 0x0010000004042890 */ /* 0x000fc8000fffe13f */
[----:B------:R-:W-:Y:S02]  /*0a20*/  @UP2 USHF.L.U32 UR5, UR4, 0xb, URZ ;  /* 0x0000000b04052899 */ /* 0x000fe4000800063f */
[----:B------:R-:W-:Y:S02]  /*0a30*/  @UP2 USHF.L.U32 UR4, UR4, 0x1, URZ ;  /* 0x0000000104042899 */ /* 0x000fe4000800063f */
[----:B-1----:R-:W-:Y:S01]  /*0a40*/  @UP2 ULEA UR6, UR7, UR6, 0x18 ;  /* 0x0000000607062291 */ /* 0x002fe2000f8ec03f */
[----:B------:R-:W-:Y:S01]  /*0a50*/  VOTEU.ANY UP2, P2 ;  /* 0x00000000003f7886 */ /* 0x000fe20001040100 */
[----:B------:R-:W-:Y:S01]  /*0a60*/  ISETP.EQ.AND P2, PT, R4, 0x1, P1 ;  /* 0x000000010400780c */ /* 0x000fe20000f42270 */
[----:B------:R-:W1:Y:S09]  /*0a70*/  FENCE.VIEW.ASYNC.S ;  /* 0x00000000000073c6 */ /* 0x000e720000000000 */
[----:B-1----:R1:W2:Y:S01]  /*0a80*/  @UP2 SYNCS.EXCH.64 URZ, [UR6+0x1c4b0], UR4 ;  /* 0x01c4b004063f25b2 */ /* 0x0022a20008000100 */
[----:B------:R-:W-:Y:S01]  /*0a90*/  NOP ;  /* 0x0000000000007918 */ /* 0x000fe20000000000 */
[----:B--234-:R-:W-:Y:S06]  /*0aa0*/  BAR.SYNC.DEFER_BLOCKING 0x0 ;  /* 0x0000000000007b1d */ /* 0x01cfec0000010000 */
[----:B------:R-:W-:Y:S05]  /*0ab0*/  @!P3 BRA `(.L_x_6) ;  /* 0x000000a400d8b947 */ /* 0x000fea0003800000 */
[----:B------:R-:W-:-:S06]  /*0ac0*/  UISETP.GT.U32.AND UP0, UPT, UR10, 0x3, UPT ;  /* 0x000000030a00788c */ /* 0x000fcc000bf04070 */
[----:B------:R-:W-:-:S13]  /*0ad0*/  PLOP3.LUT P0, PT, PT, PT, UP0, 0x80, 0x0 ;  /* 0x000000000000781c */ /* 0x000fda0003f0f008 */
[----:B-1----:R-:W-:Y:S05]  /*0ae0*/  @P0 EXIT ;  /* 0x000000000000094d */ /* 0x002fea0003800000 */
.L_x_7:
[----:B------:R-:W-:-:S08]  /*0af0*/  NOP ;  /* 0x0000000000007918 */ /* 0x000fd00000000000 */
[----:B------:R-:W1:Y:S02]  /*0b00*/  USETMAXREG.TRY_ALLOC.CTAPOOL UP0, 0xf0 ;  /* 0x000000f0000079c8 */ /* 0x000e640008000600 */
[----:B-1----:R-:W-:-:S13]  /*0b10*/  PLOP3.LUT P0, PT, PT, PT, UP0, 0x80, 0x0 ;  /* 0x000000000000781c */ /* 0x002fda0003f0f008 */
[----:B------:R-:W-:Y:S05]  /*0b20*/  @!P0 BRA `(.L_x_7) ;  /* 0xfffffffc00f08947 */ /* 0x000fea000383ffff */
[----:B------:R-:W-:Y:S02]  /*0b30*/  ULDC UR4, c[0x0][0xa00] ;  /* 0x0002800000047ab9 */ /* 0x000fe40000000800 */
[----:B------:R-:W-:-:S13]  /*0b40*/  ISETP.GE.AND P0, PT, R17, UR4, PT ;  /* 0x0000000411007c0c */ /* 0x000fda000bf06270 */
[----:B------:R-:W-:Y:S05]  /*0b50*/  @P0 EXIT ;  /* 0x000000000000094d */ /* 0x000fea0003800000 */
[----:B------:R-:W1:Y:S01]  /*0b60*/  S2UR UR4, SR_CgaCtaId ;  /* 0x00000000000479c3 */ /* 0x000e620000008800 */
[----:B------:R-:W-:Y:S01]  /*0b70*/  SHF.R.S32.HI R3, RZ, 0x1f, R2 ;  /* 0x0000001fff037819 */ /* 0x000fe20000011402 */
[----:B------:R-:W-:Y:S01]  /*0b80*/  UMOV UR48, 0x400 ;  /* 0x0000040000307882 */ /* 0x000fe20000000000 */
[----:B------:R-:W-:Y:S01]  /*0b90*/  UISETP.NE.AND UP0, UPT, UR52, 0x1, UPT ;  /* 0x000000013400788c */ /* 0x000fe2000bf05270 */
[----:B------:R-:W-:Y:S01]  /*0ba0*/  IMAD.MOV.U32 R18, RZ, RZ, RZ ;  /* 0x000000ffff127224 */ /* 0x000fe200078e00ff */
[----:B------:R-:W-:Y:S01]  /*0bb0*/  LEA.HI R3, R3, R2, RZ, 0x7 ;  /* 0x0000000203037211 */ /* 0x000fe200078f38ff */
[----:B------:R-:W-:Y:S02]  /*0bc0*/  ULOP3.LUT UR49, UR51, 0x1, URZ, 0xfc, !UPT ;  /* 0x0000000133317892 */ /* 0x000fe4000f8efc3f */
[----:B------:R-:W-:Y:S01]  /*0bd0*/  UP2UR UR5, UPR, URZ, 0x1 ;  /* 0x000000013f057883 */ /* 0x000fe20008000000 */
[----:B------:R-:W-:Y:S01]  /*0be0*/  LOP3.LUT R3, R3, 0xffffff80, RZ, 0xc0, !PT ;  /* 0xffffff8003037812 */ /* 0x000fe200078ec0ff */
[----:B------:R-:W-:Y:S01]  /*0bf0*/  USEL UR6, URZ, 0x1, UP0 ;  /* 0x000000013f067887 */ /* 0x000fe20008000000 */
[----:B------:R-:W-:-:S02]  /*0c00*/  ULDC.64 UR54, c[0x0][0x198] ;  /* 0x0000660000367ab9 */ /* 0x000fc40000000a00 */
[----:B------:R-:W-:Y:S01]  /*0c10*/  IADD3 R3, -R3, R2, RZ ;  /* 0x0000000203037210 */ /* 0x000fe20007ffe1ff */
[----:B------:R-:W-:Y:S01]  /*0c20*/  UMOV UR37, URZ ;  /* 0x0000003f00257c82 */ /* 0x000fe20008000000 */
[----:B------:R-:W-:Y:S01]  /*0c30*/  UMOV UR36, URZ ;  /* 0x0000003f00247c82 */ /* 0x000fe20008000000 */
[----:B------:R-:W-:Y:S01]  /*0c40*/  MOV R19, UR6 ;  /* 0x0000000600137c02 */ /* 0x000fe20008000f00 */
[----:B------:R-:W-:Y:S01]  /*0c50*/  UMOV UR53, URZ ;  /* 0x0000003f00357c82 */ /* 0x000fe20008000000 */
[----:B------:R-:W-:Y:S01]  /*0c60*/  SHF.R.S32.HI R0, RZ, 0x1f, R3 ;  /* 0x0000001fff007819 */ /* 0x000fe20000011403 */
[----:B------:R-:W-:-:S03]  /*0c70*/  ULDC.64 UR56, c[0x0][0x208] ;  /* 0x0000820000387ab9 */ /* 0x000fc60000000a00 */
[----:B------:R-:W-:Y:S01]  /*0c80*/  LEA.HI R0, R0, R3, RZ, 0x2 ;  /* 0x0000000300007211 */ /* 0x000fe200078f10ff */
[----:B-1----:R-:W-:-:S03]  /*0c90*/  ULEA UR48, UR4, UR48, 0x18 ;  /* 0x0000003004307291 */ /* 0x002fc6000f8ec03f */
[----:B------:R-:W-:Y:S01]  /*0ca0*/  LOP3.LUT R0, R0, 0x7ffffffc, RZ, 0xc0, !PT ;  /* 0x7ffffffc00007812 */ /* 0x000fe200078ec0ff */
[----:B------:R-:W-:Y:S02]  /*0cb0*/  UIADD3 UR4, UR48, 0x4000, URZ ;  /* 0x0000400030047890 */ /* 0x000fe4000fffe03f */
[----:B------:R-:W-:Y:S02]  /*0cc0*/  USHF.R.U32.HI UR5, URZ, 0x4, UR48 ;  /* 0x000000043f057899 */ /* 0x000fe40008011630 */
[----:B------:R-:W-:Y:S01]  /*0cd0*/  IMAD.IADD R0, R3, 0x1, -R0 ;  /* 0x0000000103007824 */ /* 0x000fe200078e0a00 */
[----:B------:R-:W-:Y:S02]  /*0ce0*/  USHF.R.U32.HI UR4, URZ, 0x4, UR4 ;  /* 0x000000043f047899 */ /* 0x000fe40008011604 */
[----:B------:R-:W-:Y:S01]  /*0cf0*/  ULOP3.LUT UR5, UR5, 0x3fff, URZ, 0xc0, !UPT ;  /* 0x00003fff05057892 */ /* 0x000fe2000f8ec03f */
[----:B------:R-:W-:Y:S01]  /*0d00*/  IMAD.SHL.U32 R22, R0, 0x2, RZ ;  /* 0x0000000200167824 */ /* 0x000fe200078e00ff */
[----:B------:R-:W-:-:S02]  /*0d10*/  ULOP3.LUT UR47, UR4, 0x3fff, URZ, 0xc0, !UPT ;  /* 0x00003fff042f7892 */ /* 0x000fc4000f8ec03f */
[----:B------:R-:W-:Y:S02]  /*0d20*/  ULOP3.LUT UR46, UR5, 0x10000, URZ, 0xfc, !UPT ;  /* 0x00010000052e7892 */ /* 0x000fe4000f8efc3f */
[----:B------:R-:W-:-:S12]  /*0d30*/  ULOP3.LUT UR45, UR47, 0x10000, URZ, 0xfc, !UPT ;  /* 0x000100002f2d7892 */ /* 0x000fd8000f8efc3f */
.L_x_75:
[----:B------:R-:W-:Y:S01]  /*0d40*/  ULDC UR8, c[0x0][0xa04] ;  /* 0x0002810000087ab9 */ /* 0x000fe20000000800 */
[----:B------:R-:W-:Y:S01]  /*0d50*/  R2UR UR39, R17 ;  /* 0x00000000112772ca */ /* 0x000fe200000e0000 */
[----:B------:R-:W-:Y:S01]  /*0d60*/  UISETP.NE.AND UP0, UPT, UR8, 0x1, UPT ;  /* 0x000000010800788c */ /* 0x000fe2000bf05270 */
[----:B------:R-:W-:Y:S01]  /*0d70*/  ULDC UR4, c[0x0][0xa10] ;  /* 0x0002840000047ab9 */ /* 0x000fe20000000800 */
[----:B------:R-:W-:Y:S01]  /*0d80*/  ULDC UR44, c[0x0][0xa1c] ;  /* 0x00028700002c7ab9 */ /* 0x000fe20000000800 */
[----:B------:R-:W-:Y:S02]  /*0d90*/  UISETP.NE.AND UP1, UPT, UR4, 0x1, UPT ;  /* 0x000000010400788c */ /* 0x000fe4000bf25270 */
[----:B------:R-:W-:-:S06]  /*0da0*/  UISETP.NE.AND UP2, UPT, UR52, 0x1, UPT ;  /* 0x000000013400788c */ /* 0x000fcc000bf45270 */
[----:B------:R-:W-:Y:S01]  /*0db0*/  @UP0 ULDC.64 UR6, c[0x0][0xa08] ;  /* 0x0002820000060ab9 */ /* 0x000fe20000000a00 */
[----:B------:R-:W-:Y:S01]  /*0dc0*/  PLOP3.LUT P0, PT, PT, PT, UP2, 0x80, 0x0 ;  /* 0x000000000000781c */ /* 0x000fe20003f0f028 */
[----:B------:R-:W-:-:S03]  /*0dd0*/  UIMAD.WIDE.U32 UR4, UR39, UR6, URZ ;  /* 0x00000006270472a5 */ /* 0x000fc6000f8e003f */
[----:B------:R-:W-:Y:S01]  /*0de0*/  @UP1 ULDC UR6, c[0x0][0xa18] ;  /* 0x0002860000061ab9 */ /* 0x000fe20000000800 */
[----:B------:R-:W-:Y:S02]  /*0df0*/  @UP0 USHF.R.U32.HI UR39, URZ, UR7, UR5 ;  /* 0x000000073f270299 */ /* 0x000fe40008011605 */
[----:B------:R-:W-:Y:S01]  /*0e00*/  UISETP.NE.AND UP0, UPT, UR44, 0x1, UPT ;  /* 0x000000012c00788c */ /* 0x000fe2000bf05270 */
[----:B------:R-:W-:Y:S02]  /*0e10*/  @UP1 ULDC UR4, c[0x0][0xa14] ;  /* 0x0002850000041ab9 */ /* 0x000fe40000000800 */
[----:B------:R-:W-:Y:S02]  /*0e20*/  UIMAD.WIDE.U32 UR4, UR39, UR4, URZ ;  /* 0x00000004270472a5 */ /* 0x000fe4000f8e003f */
[----:B------:R-:W-:Y:S01]  /*0e30*/  IMAD R0, RZ, RZ, -UR39 ;  /* 0x80000027ff007e24 */ /* 0x000fe2000f8e02ff */
[----:B------:R-:W-:Y:S01]  /*0e40*/  UMOV UR38, UR39 ;  /* 0x0000002700267c82 */ /* 0x000fe20008000000 */
[----:B------:R-:W-:-:S02]  /*0e50*/  @UP1 USHF.R.U32.HI UR38, URZ, UR6, UR5 ;  /* 0x000000063f261299 */ /* 0x000fc40008011605 */
[----:B------:R-:W-:Y:S02]  /*0e60*/  IMAD R0, R0, UR8, R17 ;  /* 0x0000000800007c24 */ /* 0x000fe4000f8e0211 */
[----:B------:R-:W-:Y:S02]  /*0e70*/  @UP0 ULDC.64 UR6, c[0x0][0xa20] ;  /* 0x0002880000060ab9 */ /* 0x000fe40000000a00 */
[----:B------:R-:W-:Y:S01]  /*0e80*/  UIMAD.WIDE.U32 UR4, UR38, UR6, URZ ;  /* 0x00000006260472a5 */ /* 0x000fe2000f8e003f */
[----:B------:R-:W-:Y:S02]  /*0e90*/  R2UR UR42, R0 ;  /* 0x00000000002a72ca */ /* 0x000fe400000e0000 */
[----:B------:R-:W-:Y:S01]  /*0ea0*/  UMOV UR6, UR38 ;  /* 0x0000002600067c82 */ /* 0x000fe20008000000 */
[----:B------:R-:W-:-:S04]  /*0eb0*/  @UP0 USHF.R.U32.HI UR6, URZ, UR7, UR5 ;  /* 0x000000073f060299 */ /* 0x000fc80008011605 */
[----:B------:R-:W-:-:S04]  /*0ec0*/  UIADD3 UR4, -UR6, URZ, URZ ;  /* 0x0000003f06047290 */ /* 0x000fc8000fffe13f */
[----:B------:R-:W-:Y:S01]  /*0ed0*/  UIMAD UR44, UR44, UR4, UR38 ;  /* 0x000000042c2c72a4 */ /* 0x000fe2000f8e0226 */
[----:B--2---:R-:W-:Y:S11]  /*0ee0*/  @!P0 BRA `(.L_x_8) ;  /* 0x0000000000688947 */ /* 0x004ff60003800000 */
[----:B------:R-:W-:-:S06]  /*0ef0*/  UISETP.NE.AND UP0, UPT, UR52, 0x2, UPT ;  /* 0x000000023400788c */ /* 0x000fcc000bf05270 */
[----:B------:R-:W-:-:S13]  /*0f00*/  PLOP3.LUT P1, PT, PT, PT, UP0, 0x80, 0x0 ;  /* 0x000000000000781c */ /* 0x000fda0003f2f008 */
[----:B------:R-:W-:Y:S05]  /*0f10*/  @!P1 BRA `(.L_x_9) ;  /* 0x0000000000449947 */ /* 0x000fea0003800000 */
[----:B------:R-:W-:-:S06]  /*0f20*/  UISETP.NE.AND UP0, UPT, UR52, 0x3, UPT ;  /* 0x000000033400788c */ /* 0x000fcc000bf05270 */
[----:B------:R-:W-:-:S13]  /*0f30*/  PLOP3.LUT P1, PT, PT, PT, UP0, 0x80, 0x0 ;  /* 0x000000000000781c */ /* 0x000fda0003f2f008 */
[----:B------:R-:W-:Y:S05]  /*0f40*/  @!P1 BRA `(.L_x_10) ;  /* 0x0000000000249947 */ /* 0x000fea0003800000 */
[----:B------:R-:W-:-:S06]  /*0f50*/  UISETP.NE.AND UP0, UPT, UR52, 0x4, UPT ;  /* 0x000000043400788c */ /* 0x000fcc000bf05270 */
[----:B------:R-:W-:-:S13]  /*0f60*/  PLOP3.LUT P1, PT, PT, PT, UP0, 0x80, 0x0 ;  /* 0x000000000000781c */ /* 0x000fda0003f2f008 */
[----:B------:R-:W-:Y:S05]  /*0f70*/  @P1 BRA `(.L_x_11) ;  /* 0x0000000000541947 */ /* 0x000fea0003800000 */
[----:B------:R-:W-:Y:S02]  /*0f80*/  UIADD3 UR4, UR37, -0x1, URZ ;  /* 0xffffffff25047890 */ /* 0x000fe4000fffe03f */
[----:B------:R-:W-:Y:S02]  /*0f90*/  ULOP3.LUT UR37, UR37, 0x1, URZ, 0xc, !UPT ;  /* 0x0000000125257892 */ /* 0x000fe4000f8e0c3f */
[----:B------:R-:W-:-:S04]  /*0fa0*/  ULOP3.LUT UR4, UR4, 0x2, URZ, 0xc0, !UPT ;  /* 0x0000000204047892 */ /* 0x000fc8000f8ec03f */
[----:B------:R-:W-:-:S04]  /*0fb0*/  USHF.R.U32.HI UR4, URZ, 0x1, UR4 ;  /* 0x000000013f047899 */ /* 0x000fc80008011604 */
[----:B------:R-:W-:Y:S01]  /*0fc0*/  ULOP3.LUT UR36, UR36, UR4, URZ, 0x3c, !UPT ;  /* 0x0000000424247292 */ /* 0x000fe2000f8e3c3f */
[----:B------:R-:W-:Y:S11]  /*0fd0*/  BRA `(.L_x_11) ;  /* 0x00000000003c7947 */ /* 0x000ff60003800000 */
.L_x_10:
[----:B------:R-:W-:Y:S02]  /*0fe0*/  ULOP3.LUT UP0, URZ, UR37, 0x2, URZ, 0xc0, !UPT ;  /* 0x00000002253f7892 */ /* 0x000fe4000f80c03f */
[----:B------:R-:W-:Y:S02]  /*0ff0*/  ULOP3.LUT UR37, UR37, 0x1, URZ, 0xc0, !UPT ;  /* 0x0000000125257892 */ /* 0x000fe4000f8ec03f */
[----:B------:R-:W-:-:S04]  /*1000*/  USEL UR4, URZ, 0x1, UP0 ;  /* 0x000000013f047887 */ /* 0x000fc80008000000 */
[----:B------:R-:W-:Y:S01]  /*1010*/  ULOP3.LUT UR36, UR36, UR4, URZ, 0x3c, !UPT ;  /* 0x0000000424247292 */ /* 0x000fe2000f8e3c3f */
[----:B------:R-:W-:Y:S11]  /*1020*/  BRA `(.L_x_11) ;  /* 0x0000000000287947 */ /* 0x000ff60003800000 */
.L_x_9:
[----:B------:R-:W-:Y:S02]  /*1030*/  UIADD3 UR4, UR37, 0x1, URZ ;  /* 0x0000000125047890 */ /* 0x000fe4000fffe03f */
[----:B------:R-:W-:Y:S02]  /*1040*/  ULOP3.LUT UR37, UR37, 0x1, URZ, 0xc, !UPT ;  /* 0x0000000125257892 */ /* 0x000fe4000f8e0c3f */
[----:B------:R-:W-:-:S04]  /*1050*/  UISETP.GT.U32.AND UP0, UPT, UR4, 0x1, UPT ;  /* 0x000000010400788c */ /* 0x000fc8000bf04070 */
[----:B------:R-:W-:-:S04]  /*1060*/  USEL UR4, URZ, 0x1, !UP0 ;  /* 0x000000013f047887 */ /* 0x000fc8000c000000 */
[----:B------:R-:W-:Y:S01]  /*1070*/  ULOP3.LUT UR36, UR36, UR4, URZ, 0x3c, !UPT ;  /* 0x0000000424247292 */ /* 0x000fe2000f8e3c3f */
[----:B------:R-:W-:Y:S11]  /*1080*/  BRA `(.L_x_11) ;  /* 0x0000000000107947 */ /* 0x000ff60003800000 */
.L_x_8:
[----:B------:R-:W-:Y:S02]  /*1090*/  UISETP.GT.U32.AND UP0, UPT, UR37, 0x1, UPT ;  /* 0x000000012500788c */ /* 0x000fe4000bf04070 */
[----:B------:R-:W-:Y:S02]  /*10a0*/  ULOP3.LUT UR37, UR37, 0x1, URZ, 0xc0, !UPT ;  /* 0x0000000125257892 */ /* 0x000fe4000f8ec03f */
[----:B------:R-:W-:-:S04]  /*10b0*/  USEL UR4, URZ, 0x1, !UP0 ;  /* 0x000000013f047887 */ /* 0x000fc8000c000000 */
[----:B------:R-:W-:-:S12]  /*10c0*/  ULOP3.LUT UR36, UR36, UR4, URZ, 0x3c, !UPT ;  /* 0x0000000424247292 */ /* 0x000fd8000f8e3c3f */
.L_x_11:
[----:B------:R-:W-:Y:S05]  /*10d0*/  @!P0 BRA `(.L_x_12) ;  /* 0x00000000003c8947 */ /* 0x000fea0003800000 */
        /* <DEDUP_REMOVED lines=9> */
[----:B------:R-:W-:Y:S01]  /*1170*/  ULEA UR42, UR42, 0x3, 0x1 ;  /* 0x000000032a2a7891 */ /* 0x000fe2000f8e083f */
[----:B------:R-:W-:Y:S11]  /*1180*/  BRA `(.L_x_15) ;  /* 0x0000000000147947 */ /* 0x000ff60003800000 */
.L_x_14:
[----:B------:R-:W-:Y:S01]  /*1190*/  ULEA UR42, UR42, 0x2, 0x1 ;  /* 0x000000022a2a7891 */ /* 0x000fe2000f8e083f */
[----:B------:R-:W-:Y:S11]  /*11a0*/  BRA `(.L_x_15) ;  /* 0x00000000000c7947 */ /* 0x000ff60003800000 */
.L_x_13:
[----:B------:R-:W-:Y:S01]  /*11b0*/  ULEA UR42, UR42, 0x1, 0x1 ;  /* 0x000000012a2a7891 */ /* 0x000fe2000f8e083f */
[----:B------:R-:W-:Y:S11]  /*11c0*/  BRA `(.L_x_15) ;  /* 0x0000000000047947 */ /* 0x000ff60003800000 */
.L_x_12:
[----:B------:R-:W-:-:S12]  /*11d0*/  USHF.L.U32 UR42, UR42, 0x1, URZ ;  /* 0x000000012a2a7899 */ /* 0x000fd8000800063f */
.L_x_15:
[----:B------:R-:W-:-:S04]  /*11e0*/  ULOP3.LUT UR4, UR50, 0x1, URZ, 0xfc, !UPT ;  /* 0x0000000132047892 */ /* 0x000fc8000f8efc3f */
[----:B------:R-:W-:-:S06]  /*11f0*/  UISETP.NE.AND UP0, UPT, UR4, 0x3, UPT ;  /* 0x000000030400788c */ /* 0x000fcc000bf05270 */
[----:B------:R-:W-:-:S13]  /*1200*/  PLOP3.LUT P0, PT, PT, PT, UP0, 0x80, 0x0 ;  /* 0x000000000000781c */ /* 0x000fda0003f0f008 */
[----:B------:R-:W-:Y:S05]  /*1210*/  @!P0 BRA `(.L_x_16) ;  /* 0x0000000000048947 */ /* 0x000fea0003800000 */
[----:B------:R-:W-:Y:S01]  /*1220*/  BPT.TRAP 0x1 ;  /* 0x000000040000795c */ /* 0x000fe20000300000 */
.L_x_16:
[----:B------:R-:W-:Y:S01]  /*1230*/  ULEA UR4, UR37, UR48, 0x3 ;  /* 0x0000003025047291 */ /* 0x000fe2000f8e183f */
[----:B------:R-:W-:Y:S01]  /*1240*/  MOV R0, UR36 ;  /* 0x0000002400007c02 */ /* 0x000fe20008000f00 */
[----:B------:R-:W-:-:S03]  /*1250*/  UISETP.NE.AND UP0, UPT, UR49, 0x3, UPT ;  /* 0x000000033100788c */ /* 0x000fc6000bf05270 */
[----:B------:R-:W-:-:S03]  /*1260*/  SHF.L.U32 R0, R0, 0x1f, RZ ;  /* 0x0000001f00007819 */ /* 0x000fc600000006ff */
[----:B------:R-:W-:Y:S01]  /*1270*/  PLOP3.LUT P0, PT, PT, PT, UP0, 0x80, 0x0 ;  /* 0x000000000000781c */ /* 0x000fe20003f0f008 */
[----:B------:R-:W1:Y:S02]  /*1280*/  SYNCS.PHASECHK.TRANS64.TRYWAIT P1, [UR4+0x1c450], R0 ;  /* 0x01c45000ff0075a7 */ /* 0x000e640008020144 */
[----:B-1----:R-:W-:Y:S10]  /*1290*/  @!P1 BRA `(.L_x_17) ;  /* 0x000000b400c89947 */ /* 0x002ff40003800000 */
.L_x_121:
[----:B------:R-:W-:Y:S05]  /*12a0*/  @!P0 BRA `(.L_x_18) ;  /* 0x0000000000048947 */ /* 0x000fea0003800000 */
[----:B------:R-:W-:Y:S01]  /*12b0*/  BPT.TRAP 0x1 ;  /* 0x000000040000795c */ /* 0x000fe20000300000 */
.L_x_18:
[----:B------:R-:W-:Y:S01]  /*12c0*/  ULEA UR22, UR53, UR48, 0x3 ;  /* 0x0000003035167291 */ /* 0x000fe2000f8e183f */
[----:B-1----:R-:W-:Y:S01]  /*12d0*/  SHF.L.U32 R0, R18, 0x1f, RZ ;  /* 0x0000001f12007819 */ /* 0x002fe200000006ff */
[----:B------:R-:W-:Y:S01]  /*12e0*/  UIADD3 UR23, UR48, 0x1c490, URZ ;  /* 0x0001c49030177890 */ /* 0x000fe2000fffe03f */
[----:B------:R-:W-:Y:S01]  /*12f0*/  SHF.L.U32 R3, R19, 0x1f, RZ ;  /* 0x0000001f13037819 */ /* 0x000fe200000006ff */
[----:B------:R-:W-:Y:S02]  /*1300*/  ULEA UR4, UR52, 0xfffffff8, 0x3 ;  /* 0xfffffff834047891 */ /* 0x000fe4000f8e183f */
[----:B------:R-:W-:Y:S02]  /*1310*/  ULEA UR20, UR52, UR23, 0x3 ;  /* 0x0000001734147291 */ /* 0x000fe4000f8e183f */
[----:B------:R-:W-:Y:S01]  /*1320*/  ULOP3.LUT UR21, UR4, 0x8, URZ, 0xc, !UPT ;  /* 0x0000000804157892 */ /* 0x000fe2000f8e0c3f */
[----:B------:R-:W1:Y:S02]  /*1330*/  SYNCS.PHASECHK.TRANS64.TRYWAIT P1, [UR22+0x1c400], R0 ;  /* 0x01c40000ff0075a7 */ /* 0x000e640008020156 */
[----:B-1----:R-:W-:Y:S09]  /*1340*/  @!P1 BRA `(.L_x_19) ;  /* 0x000000b400b49947 */ /* 0x002ff20003800000 */
.L_x_122:
[----:B------:R-:W2:Y:S02]  /*1350*/  SYNCS.PHASECHK.TRANS64.TRYWAIT P1, [UR20+-0x8], R3 ;  /* 0xfffff803ff0075a7 */ /* 0x000ea40008020154 */
[----:B--2---:R-:W-:Y:S05]  /*1360*/  @!P1 BRA `(.L_x_20) ;  /* 0x000000b400c49947 */ /* 0x004fea0003800000 */
.L_x_123:
[----:B------:R-:W-:Y:S01]  /*1370*/  ULEA UR18, UR53, UR45, 0xa ;  /* 0x0000002d35127291 */ /* 0x000fe2000f8e503f */
[----:B------:R-:W-:Y:S01]  /*1380*/  WARPGROUP.ARRIVE ;  /* 0x00000000000079c5 */ /* 0x000fe20000000000 */
[----:B------:R-:W-:Y:S01]  /*1390*/  ULEA UR16, UR37, UR46, 0x9 ;  /* 0x0000002e25107291 */ /* 0x000fe2000f8e483f */
[----:B------:R-:W2:Y:S01]  /*13a0*/  LDC R7, c[0x0][0x28c] ;  /* 0x0000a300ff077b82 */ /* 0x000ea20000000800 */
[----:B------:R-:W-:Y:S01]  /*13b0*/  UMOV UR19, 0x40000040 ;  /* 0x4000004000137882 */ /* 0x000fe20000000000 */
[----:B------:R-:W-:Y:S01]  /*13c0*/  UMOV UR17, 0x40000040 ;  /* 0x4000004000117882 */ /* 0x000fe20000000000 */
[----:B------:R-:W-:Y:S01]  /*13d0*/  UIADD3 UR6, UR18, 0x2, URZ ;  /* 0x0000000212067890 */ /* 0x000fe2000fffe03f */
[C---:B-1----:R-:W-:Y:S01]  /*13e0*/  VIADD R0, R22.reuse, 0x1 ;  /* 0x0000000116007836 */ /* 0x042fe20000000000 */
[----:B------:R-:W-:Y:S01]  /*13f0*/  UIADD3 UR4, UR16, 0x2, URZ ;  /* 0x0000000210047890 */ /* 0x000fe2000fffe03f */
[C---:B------:R-:W-:Y:S01]  /*1400*/  VIADD R4, R22.reuse, 0x8 ;  /* 0x0000000816047836 */ /* 0x040fe20000000000 */
[----:B------:R-:W-:Y:S01]  /*1410*/  UMOV UR7, 0x40000040 ;  /* 0x4000004000077882 */ /* 0x000fe20000000000 */
[----:B------:R-:W-:Y:S01]  /*1420*/  HGMMA.64x128x16.F32.BF16 R24, gdesc[UR16], RZ, !UPT, gsb0 ;  /* 0x01e00000101879f0 */ /* 0x000fe2000c0018ff */
[----:B------:R-:W-:Y:S01]  /*1430*/  UMOV UR5, 0x40000040 ;  /* 0x4000004000057882 */ /* 0x000fe20000000000 */
[----:B------:R-:W-:Y:S01]  /*1440*/  UIADD3 UR10, UR18, 0x4, URZ ;  /* 0x00000004120a7890 */ /* 0x000fe2000fffe03f */
[----:B------:R-:W-:Y:S01]  /*1450*/  IADD3 R6, R22, 0x9, RZ ;  /* 0x0000000916067810 */ /* 0x000fe20007ffe0ff */
[----:B------:R-:W-:Y:S01]  /*1460*/  UIADD3 UR8, UR16, 0x4, URZ ;  /* 0x0000000410087890 */ /* 0x000fe2000fffe03f */
[----:B------:R-:W-:Y:S01]  /*1470*/  P2R R11, PR, RZ, 0x1 ;  /* 0x00000001ff0b7803 */ /* 0x000fe20000000000 */
[----:B------:R-:W-:Y:S01]  /*1480*/  UMOV UR11, 0x40000040 ;  /* 0x40000040000b7882 */ /* 0x000fe20000000000 */
[----:B------:R-:W-:Y:S01]  /*1490*/  UMOV UR9, 0x40000040 ;  /* 0x4000004000097882 */ /* 0x000fe20000000000 */
[----:B------:R-:W-:-:S02]  /*14a0*/  UIADD3 UR14, UR18, 0x6, URZ ;  /* 0x00000006120e7890 */ /* 0x000fc4000fffe03f */
[----:B------:R-:W-:Y:S01]  /*14b0*/  UIADD3 UR12, UR16, 0x6, URZ ;  /* 0x00000006100c7890 */ /* 0x000fe2000fffe03f */
[----:B------:R-:W-:Y:S01]  /*14c0*/  UMOV UR15, 0x40000040 ;  /* 0x40000040000f7882 */ /* 0x000fe20000000000 */
[----:B------:R-:W-:Y:S01]  /*14d0*/  UMOV UR13, 0x40000040 ;  /* 0x40000040000d7882 */ /* 0x000fe20000000000 */
[-C--:B--2---:R-:W-:Y:S01]  /*14e0*/  ISETP.GE.AND P5, PT, R0, R7.reuse, PT ;  /* 0x000000070000720c */ /* 0x084fe20003fa6270 */
[----:B------:R-:W-:Y:S01]  /*14f0*/  VIADD R0, R22, 0x10 ;  /* 0x0000001016007836 */ /* 0x000fe20000000000 */
[-C--:B------:R-:W-:Y:S01]  /*1500*/  ISETP.GE.AND P1, PT, R4, R7.reuse, PT ;  /* 0x000000070400720c */ /* 0x080fe20003f26270 */
[C---:B------:R-:W-:Y:S01]  /*1510*/  VIADD R4, R22.reuse, 0x11 ;  /* 0x0000001116047836 */ /* 0x040fe20000000000 */
[-C--:B------:R-:W-:Y:S02]  /*1520*/  ISETP.GE.AND P6, PT, R22, R7.reuse, PT ;  /* 0x000000071600720c */ /* 0x080fe40003fc6270 */
[----:B------:R-:W-:Y:S02]  /*1530*/  ISETP.GE.AND P3, PT, R0, R7, PT ;  /* 0x000000070000720c */ /* 0x000fe40003f66270 */
[----:B------:R-:W-:-:S02]  /*1540*/  IADD3 R0, R22, 0x18, RZ ;  /* 0x0000001816007810 */ /* 0x000fc40007ffe0ff */
[-C--:B------:R-:W-:Y:S01]  /*1550*/  ISETP.GE.AND P4, PT, R4, R7.reuse, PT ;  /* 0x000000070400720c */ /* 0x080fe20003f86270 */
[----:B------:R-:W-:Y:S01]  /*1560*/  VIADD R4, R22, 0x20 ;  /* 0x0000002016047836 */ /* 0x000fe20000000000 */
[----:B------:R-:W-:Y:S01]  /*1570*/  ISETP.GE.AND P2, PT, R6, R7, PT ;  /* 0x000000070600720c */ /* 0x000fe20003f46270 */
[----:B------:R-:W-:Y:S02]  /*1580*/  WARPGROUP.DEPBAR.LE gsb0, 0x0 ;  /* 0x00008000000079c5 */ /* 0x000fe40000010000 */
[----:B------:R-:W-:-:S06]  /*1590*/  WARPGROUP.ARRIVE ;  /* 0x00000000000079c5 */ /* 0x000fcc0000000000 */
[----:B------:R-:W-:Y:S01]  /*15a0*/  HGMMA.64x128x16.F32.BF16 R24, gdesc[UR4], R24, gsb0 ;  /* 0x01e00000041879f0 */ /* 0x000fe20008001818 */
[----:B------:R-:W-:Y:S02]  /*15b0*/  ULDC UR6, c[0x0][0x604] ;  /* 0x0001810000067ab9 */ /* 0x000fe40000000800 */
[----:B------:R-:W-:Y:S02]  /*15c0*/  WARPGROUP.DEPBAR.LE gsb0, 0x0 ;  /* 0x00008000000079c5 */ /* 0x000fe40000010000 */
[----:B------:R-:W-:-:S07]  /*15d0*/  WARPGROUP.ARRIVE ;  /* 0x00000000000079c5 */ /* 0x000fce0000000000 */
[----:B------:R-:W-:Y:S03]  /*15e0*/  HGMMA.64x128x16.F32.BF16 R24, gdesc[UR8], R24, gsb0 ;  /* 0x01e00000081879f0 */ /* 0x000fe60008001818 */
[----:B------:R-:W-:Y:S02]  /*15f0*/  WARPGROUP.DEPBAR.LE gsb0, 0x0 ;  /* 0x00008000000079c5 */ /* 0x000fe40000010000 */
[----:B------:R-:W-:-:S07]  /*1600*/  WARPGROUP.ARRIVE ;  /* 0x00000000000079c5 */ /* 0x000fce0000000000 */
[----:B------:R-:W-:Y:S03]  /*1610*/  HGMMA.64x128x16.F32.BF16 R24, gdesc[UR12], R24, gsb0 ;  /* 0x01e000000c1879f0 */ /* 0x000fe60008001818 */
[----:B------:R-:W-:Y:S02]  /*1620*/  WARPGROUP.DEPBAR.LE gsb0, 0x0 ;  /* 0x00008000000079c5 */ /* 0x000fe40000010000 */
[----:B------:R-:W-:Y:S02]  /*1630*/  FSEL R24, R24, -INF , !P6 ;  /* 0xff80000018187808 */ /* 0x000fe40007000000 */
[----:B------:R-:W-:Y:S02]  /*1640*/  FSEL R26, R26, -INF , !P6 ;  /* 0xff8000001a1a7808 */ /* 0x000fe40007000000 */
[----:B------:R-:W-:Y:S01]  /*1650*/  ISETP.GE.AND P6, PT, R0, R7, PT ;  /* 0x000000070000720c */ /* 0x000fe20003fc6270 */
[----:B------:R-:W-:Y:S01]  /*1660*/  VIADD R0, R22, 0x19 ;  /* 0x0000001916007836 */ /* 0x000fe20000000000 */
[----:B------:R-:W-:-:S02]  /*1670*/  FSEL R25, R25, -INF , !P5 ;  /* 0xff80000019197808 */ /* 0x000fc40006800000 */
[----:B------:R-:W-:Y:S02]  /*1680*/  FSEL R28, R28, -INF , !P1 ;  /* 0xff8000001c1c7808 */ /* 0x000fe40004800000 */
[----:B------:R-:W-:Y:S02]  /*1690*/  FSEL R30, R30, -INF , !P1 ;  /* 0xff8000001e1e7808 */ /* 0x000fe40004800000 */
[-C--:B------:R-:W-:Y:S01]  /*16a0*/  ISETP.GE.AND P1, PT, R4, R7.reuse, PT ;  /* 0x000000070400720c */ /* 0x080fe20003f26270 */
[----:B------:R-:W-:Y:S01]  /*16b0*/  VIADD R4, R22, 0x28 ;  /* 0x0000002816047836 */ /* 0x000fe20000000000 */
[----:B------:R-:W-:Y:S02]  /*16c0*/  FSEL R27, R27, -INF , !P5 ;  /* 0xff8000001b1b7808 */ /* 0x000fe40006800000 */
[----:B------:R-:W-:Y:S02]  /*16d0*/  ISETP.GE.AND P5, PT, R0, R7, PT ;  /* 0x000000070000720c */ /* 0x000fe40003fa6270 */
[----:B------:R-:W-:-:S02]  /*16e0*/  FMNMX R3, R24, R25, !PT ;  /* 0x0000001918037209 */ /* 0x000fc40007800000 */
[----:B------:R-:W-:Y:S02]  /*16f0*/  IADD3 R0, R22, 0x21, RZ ;  /* 0x0000002116007810 */ /* 0x000fe40007ffe0ff */
[----:B------:R-:W-:Y:S02]  /*1700*/  FSEL R32, R32, -INF , !P3 ;  /* 0xff80000020207808 */ /* 0x000fe40005800000 */
[----:B------:R-:W-:Y:S02]  /*1710*/  FSEL R34, R34, -INF , !P3 ;  /* 0xff80000022227808 */ /* 0x000fe40005800000 */
[----:B------:R-:W-:Y:S02]  /*1720*/  ISETP.GE.AND P3, PT, R4, R7, PT ;  /* 0x000000070400720c */ /* 0x000fe40003f66270 */
[----:B------:R-:W-:Y:S02]  /*1730*/  FSEL R29, R29, -INF , !P2 ;  /* 0xff8000001d1d7808 */ /* 0x000fe40005000000 */
[----:B------:R-:W-:-:S02]  /*1740*/  FSEL R31, R31, -INF , !P2 ;  /* 0xff8000001f1f7808 */ /* 0x000fc40005000000 */
[----:B------:R-:W-:Y:S02]  /*1750*/  FMNMX R4, R28, R3, !PT ;  /* 0x000000031c047209 */ /* 0x000fe40007800000 */
[-C--:B------:R-:W-:Y:S01]  /*1760*/  ISETP.GE.AND P2, PT, R0, R7.reuse, PT ;  /* 0x000000070000720c */ /* 0x080fe20003f46270 */
[----:B------:R-:W-:Y:S01]  /*1770*/  VIADD R0, R22, 0x29 ;  /* 0x0000002916007836 */ /* 0x000fe20000000000 */
[----:B------:R-:W-:Y:S02]  /*1780*/  FMNMX R3, R29, R4, !PT ;  /* 0x000000041d037209 */ /* 0x000fe40007800000 */
[----:B------:R-:W-:Y:S02]  /*1790*/  FSEL R33, R33, -INF , !P4 ;  /* 0xff80000021217808 */ /* 0x000fe40006000000 */
[----:B------:R-:W-:Y:S02]  /*17a0*/  FSEL R35, R35, -INF , !P4 ;  /* 0xff80000023237808 */ /* 0x000fe40006000000 */
[----:B------:R-:W-:-:S02]  /*17b0*/  ISETP.GE.AND P4, PT, R0, R7, PT ;  /* 0x000000070000720c */ /* 0x000fc40003f86270 */
[----:B------:R-:W-:Y:S02]  /*17c0*/  IADD3 R0, R22, 0x30, RZ ;  /* 0x0000003016007810 */ /* 0x000fe40007ffe0ff */
[----:B------:R-:W-:Y:S02]  /*17d0*/  FMNMX R4, R32, R3, !PT ;  /* 0x0000000320047209 */ /* 0x000fe40007800000 */
[----:B------:R-:W-:Y:S02]  /*17e0*/  FSEL R36, R36, -INF , !P6 ;  /* 0xff80000024247808 */ /* 0x000fe40007000000 */
[----:B------:R-:W-:Y:S02]  /*17f0*/  FSEL R38, R38, -INF , !P6 ;  /* 0xff80000026267808 */ /* 0x000fe40007000000 */
[----:B------:R-:W-:Y:S01]  /*1800*/  ISETP.GE.AND P6, PT, R0, R7, PT ;  /* 0x000000070000720c */ /* 0x000fe20003fc6270 */
[----:B------:R-:W-:Y:S01]  /*1810*/  VIADD R0, R22, 0x31 ;  /* 0x0000003116007836 */ /* 0x000fe20000000000 */
[----:B------:R-:W-:-:S02]  /*1820*/  FMNMX R3, R33, R4, !PT ;  /* 0x0000000421037209 */ /* 0x000fc40007800000 */
[----:B------:R-:W-:Y:S02]  /*1830*/  FSEL R37, R37, -INF , !P5 ;  /* 0xff80000025257808 */ /* 0x000fe40006800000 */
[----:B------:R-:W-:Y:S02]  /*1840*/  FMNMX R4, R36, R3, !PT ;  /* 0x0000000324047209 */ /* 0x000fe40007800000 */
[----:B------:R-:W-:Y:S02]  /*1850*/  FSEL R39, R39, -INF , !P5 ;  /* 0xff80000027277808 */ /* 0x000fe40006800000 */
[----:B------:R-:W-:Y:S01]  /*1860*/  ISETP.GE.AND P5, PT, R0, R7, PT ;  /* 0x000000070000720c */ /* 0x000fe20003fa6270 */
[----:B------:R-:W-:Y:S01]  /*1870*/  VIADD R0, R22, 0x38 ;  /* 0x0000003816007836 */ /* 0x000fe20000000000 */
[----:B------:R-:W-:Y:S02]  /*1880*/  FSEL R40, R40, -INF , !P1 ;  /* 0xff80000028287808 */ /* 0x000fe40004800000 */
[----:B------:R-:W-:-:S02]  /*1890*/  FMNMX R3, R37, R4, !PT ;  /* 0x0000000425037209 */ /* 0x000fc40007800000 */
[----:B------:R-:W-:Y:S02]  /*18a0*/  FSEL R42, R42, -INF , !P1 ;  /* 0xff8000002a2a7808 */ /* 0x000fe40004800000 */
[----:B------:R-:W-:Y:S02]  /*18b0*/  ISETP.GE.AND P1, PT, R0, R7, PT ;  /* 0x000000070000720c */ /* 0x000fe40003f26270 */
[----:B------:R-:W-:Y:S02]  /*18c0*/  FSEL R41, R41, -INF , !P2 ;  /* 0xff80000029297808 */ /* 0x000fe40005000000 */
[----:B------:R-:W-:Y:S02]  /*18d0*/  FMNMX R4, R40, R3, !PT ;  /* 0x0000000328047209 */ /* 0x000fe40007800000 */
[----:B------:R-:W-:Y:S02]  /*18e0*/  IADD3 R0, R22, 0x39, RZ ;  /* 0x0000003916007810 */ /* 0x000fe40007ffe0ff */
[----:B------:R-:W-:-:S02]  /*18f0*/  FSEL R43, R43, -INF , !P2 ;  /* 0xff8000002b2b7808 */ /* 0x000fc40005000000 */
[----:B------:R-:W-:Y:S02]  /*1900*/  FSEL R44, R44, -INF , !P3 ;  /* 0xff8000002c2c7808 */ /* 0x000fe40005800000 */
[----:B------:R-:W-:Y:S02]  /*1910*/  FMNMX R3, R41, R4, !PT ;  /* 0x0000000429037209 */ /* 0x000fe40007800000 */
[----:B------:R-:W-:Y:S01]  /*1920*/  ISETP.GE.AND P2, PT, R0, R7, PT ;  /* 0x000000070000720c */ /* 0x000fe20003f46270 */
[----:B------:R-:W-:Y:S01]  /*1930*/  VIADD R0, R22, 0x40 ;  /* 0x0000004016007836 */ /* 0x000fe20000000000 */
[----:B------:R-:W-:Y:S02]  /*1940*/  FSEL R45, R45, -INF , !P4 ;  /* 0xff8000002d2d7808 */ /* 0x000fe40006000000 */
[----:B------:R-:W-:Y:S02]  /*1950*/  FMNMX R4, R44, R3, !PT ;  /* 0x000000032c047209 */ /* 0x000fe40007800000 */
[----:B------:R-:W-:-:S02]  /*1960*/  FSEL R46, R46, -INF , !P3 ;  /* 0xff8000002e2e7808 */ /* 0x000fc40005800000 */
[----:B------:R-:W-:Y:S01]  /*1970*/  ISETP.GE.AND P3, PT, R0, R7, PT ;  /* 0x000000070000720c */ /* 0x000fe20003f66270 */
[----:B------:R-:W-:Y:S01]  /*1980*/  VIADD R0, R22, 0x41 ;  /* 0x0000004116007836 */ /* 0x000fe20000000000 */
[----:B------:R-:W-:Y:S02]  /*1990*/  FSEL R48, R48, -INF , !P6 ;  /* 0xff80000030307808 */ /* 0x000fe40007000000 */
[----:B------:R-:W-:Y:S02]  /*19a0*/  FMNMX R3, R45, R4, !PT ;  /* 0x000000042d037209 */ /* 0x000fe40007800000 */
[----:B------:R-:W-:Y:S02]  /*19b0*/  FSEL R47, R47, -INF , !P4 ;  /* 0xff8000002f2f7808 */ /* 0x000fe40006000000 */
[----:B------:R-:W-:Y:S02]  /*19c0*/  FSEL R49, R49, -INF , !P5 ;  /* 0xff80000031317808 */ /* 0x000fe40006800000 */
[----:B------:R-:W-:-:S02]  /*19d0*/  FMNMX R4, R48, R3, !PT ;  /* 0x0000000330047209 */ /* 0x000fc40007800000 */
[-C--:B------:R-:W-:Y:S02]  /*19e0*/  ISETP.GE.AND P4, PT, R0, R7.reuse, PT ;  /* 0x000000070000720c */ /* 0x080fe40003f86270 */
[----:B------:R-:W-:Y:S02]  /*19f0*/  IADD3 R0, R22, 0x48, RZ ;  /* 0x0000004816007810 */ /* 0x000fe40007ffe0ff */
[----:B------:R-:W-:Y:S02]  /*1a00*/  FSEL R52, R52, -INF , !P1 ;  /* 0xff80000034347808 */ /* 0x000fe40004800000 */
[----:B------:R-:W-:Y:S02]  /*1a10*/  FMNMX R3, R49, R4, !PT ;  /* 0x0000000431037209 */ /* 0x000fe40007800000 */
[----:B------:R-:W-:Y:S02]  /*1a20*/  FSEL R50, R50, -INF , !P6 ;  /* 0xff80000032327808 */ /* 0x000fe40007000000 */
[----:B------:R-:W-:Y:S01]  /*1a30*/  ISETP.GE.AND P6, PT, R0, R7, PT ;  /* 0x000000070000720c */ /* 0x000fe20003fc6270 */
[----:B------:R-:W-:Y:S01]  /*1a40*/  VIADD R0, R22, 0x49 ;  /* 0x0000004916007836 */ /* 0x000fe20000000000 */
[----:B------:R-:W-:-:S02]  /*1a50*/  FSEL R53, R53, -INF , !P2 ;  /* 0xff80000035357808 */ /* 0x000fc40005000000 */
[----:B------:R-:W-:Y:S02]  /*1a60*/  FMNMX R4, R52, R3, !PT ;  /* 0x0000000334047209 */ /* 0x000fe40007800000 */
[----:B------:R-:W-:Y:S02]  /*1a70*/  FSEL R51, R51, -INF , !P5 ;  /* 0xff80000033337808 */ /* 0x000fe40006800000 */
[----:B------:R-:W-:Y:S01]  /*1a80*/  ISETP.GE.AND P5, PT, R0, R7, PT ;  /* 0x000000070000720c */ /* 0x000fe20003fa6270 */
[----:B------:R-:W-:Y:S01]  /*1a90*/  VIADD R0, R22, 0x50 ;  /* 0x0000005016007836 */ /* 0x000fe20000000000 */
[----:B------:R-:W-:Y:S02]  /*1aa0*/  FSEL R56, R56, -INF , !P3 ;  /* 0xff80000038387808 */ /* 0x000fe40005800000 */
[----:B------:R-:W-:Y:S02]  /*1ab0*/  FMNMX R3, R53, R4, !PT ;  /* 0x0000000435037209 */ /* 0x000fe40007800000 */
[----:B------:R-:W-:-:S02]  /*1ac0*/  FSEL R57, R57, -INF , !P4 ;  /* 0xff80000039397808 */ /* 0x000fc40006000000 */
[----:B------:R-:W-:Y:S02]  /*1ad0*/  FMNMX R4, R56, R3, !PT ;  /* 0x0000000338047209 */ /* 0x000fe40007800000 */
[----:B------:R-:W-:Y:S02]  /*1ae0*/  FSEL R54, R54, -INF , !P1 ;  /* 0xff80000036367808 */ /* 0x000fe40004800000 */
[----:B------:R-:W-:Y:S02]  /*1af0*/  ISETP.GE.AND P1, PT, R0, R7, PT ;  /* 0x000000070000720c */ /* 0x000fe40003f26270 */
[----:B------:R-:W-:Y:S02]  /*1b00*/  IADD3 R0, R22, 0x51, RZ ;  /* 0x0000005116007810 */ /* 0x000fe40007ffe0ff */
[----:B------:R-:W-:Y:S02]  /*1b10*/  FSEL R60, R60, -INF , !P6 ;  /* 0xff8000003c3c7808 */ /* 0x000fe40007000000 */
[----:B------:R-:W-:-:S02]  /*1b20*/  FMNMX R3, R57, R4, !PT ;  /* 0x0000000439037209 */ /* 0x000fc40007800000 */
[----:B------:R-:W-:Y:S02]  /*1b30*/  FSEL R55, R55, -INF , !P2 ;  /* 0xff80000037377808 */ /* 0x000fe40005000000 */
[----:B------:R-:W-:Y:S01]  /*1b40*/  ISETP.GE.AND P2, PT, R0, R7, PT ;  /* 0x000000070000720c */ /* 0x000fe20003f46270 */
[----:B------:R-:W-:Y:S01]  /*1b50*/  VIADD R0, R22, 0x58 ;  /* 0x0000005816007836 */ /* 0x000fe20000000000 */
[----:B------:R-:W-:Y:S02]  /*1b60*/  FSEL R61, R61, -INF , !P5 ;  /* 0xff8000003d3d7808 */ /* 0x000fe40006800000 */
[----:B------:R-:W-:Y:S02]  /*1b70*/  FMNMX R4, R60, R3, !PT ;  /* 0x000000033c047209 */ /* 0x000fe40007800000 */
[----:B------:R-:W-:Y:S02]  /*1b80*/  FSEL R58, R58, -INF , !P3 ;  /* 0xff8000003a3a7808 */ /* 0x000fe40005800000 */
[----:B------:R-:W-:-:S02]  /*1b90*/  FSEL R64, R64, -INF , !P1 ;  /* 0xff80000040407808 */ /* 0x000fc40004800000 */
[----:B------:R-:W-:Y:S01]  /*1ba0*/  FMNMX R3, R61, R4, !PT ;  /* 0x000000043d037209 */ /* 0x000fe20007800000 */
[----:B------:R-:W-:Y:S01]  /*1bb0*/  VIADD R4, R22, 0x61 ;  /* 0x0000006116047836 */ /* 0x000fe20000000000 */
[----:B------:R-:W-:Y:S01]  /*1bc0*/  ISETP.GE.AND P3, PT, R0, R7, PT ;  /* 0x000000070000720c */ /* 0x000fe20003f66270 */
[----:B------:R-:W-:Y:S01]  /*1bd0*/  VIADD R0, R22, 0x59 ;  /* 0x0000005916007836 */ /* 0x000fe20000000000 */
[----:B------:R-:W-:Y:S02]  /*1be0*/  FSEL R65, R65, -INF , !P2 ;  /* 0xff80000041417808 */ /* 0x000fe40005000000 */
[----:B------:R-:W-:Y:S02]  /*1bf0*/  FMNMX R6, R64, R3, !PT ;  /* 0x0000000340067209 */ /* 0x000fe40007800000 */
[----:B------:R-:W-:Y:S02]  /*1c00*/  FSEL R59, R59, -INF , !P4 ;  /* 0xff8000003b3b7808 */ /* 0x000fe40006000000 */
[----:B------:R-:W-:-:S02]  /*1c10*/  ISETP.GE.AND P4, PT, R0, R7, PT ;  /* 0x000000070000720c */ /* 0x000fc40003f86270 */
[----:B------:R-:W-:Y:S02]  /*1c20*/  IADD3 R0, R22, 0x60, RZ ;  /* 0x0000006016007810 */ /* 0x000fe40007ffe0ff */
[-C--:B------:R-:W-:Y:S01]  /*1c30*/  ISETP.GE.AND P0, PT, R4, R7.reuse, PT ;  /* 0x000000070400720c */ /* 0x080fe20003f06270 */
[----:B------:R-:W-:Y:S01]  /*1c40*/  VIADD R4, R22, 0x68 ;  /* 0x0000006816047836 */ /* 0x000fe20000000000 */
[----:B------:R-:W-:Y:S02]  /*1c50*/  FSEL R68, R68, -INF , !P3 ;  /* 0xff80000044447808 */ /* 0x000fe40005800000 */
[----:B------:R-:W-:Y:S02]  /*1c60*/  FMNMX R3, R65, R6, !PT ;  /* 0x0000000641037209 */ /* 0x000fe40007800000 */
[----:B------:R-:W-:Y:S02]  /*1c70*/  FSEL R62, R62, -INF , !P6 ;  /* 0xff8000003e3e7808 */ /* 0x000fe40007000000 */
[----:B------:R-:W-:-:S02]  /*1c80*/  ISETP.GE.AND P6, PT, R0, R7, PT ;  /* 0x000000070000720c */ /* 0x000fc40003fc6270 */
[----:B------:R-:W-:Y:S02]  /*1c90*/  FSEL R69, R69, -INF , !P4 ;  /* 0xff80000045457808 */ /* 0x000fe40006000000 */
[----:B------:R-:W-:Y:S02]  /*1ca0*/  FMNMX R6, R68, R3, !PT ;  /* 0x0000000344067209 */ /* 0x000fe40007800000 */
[----:B------:R-:W-:Y:S02]  /*1cb0*/  FSEL R66, R66, -INF , !P1 ;  /* 0xff80000042427808 */ /* 0x000fe40004800000 */
[----:B------:R-:W-:Y:S02]  /*1cc0*/  ISETP.GE.AND P1, PT, R4, R7, PT ;  /* 0x000000070400720c */ /* 0x000fe40003f26270 */
[----:B------:R-:W-:Y:S02]  /*1cd0*/  IADD3 R4, R22, 0x69, RZ ;  /* 0x0000006916047810 */ /* 0x000fe40007ffe0ff */
        /* <DEDUP_REMOVED lines=15> */
[----:B------:R-:W-:Y:S02]  /*1dd0*/  ISETP.GE.AND P4, PT, R4, R7, PT ;  /* 0x000000070400720c */ /* 0x000fe40003f86270 */
[----:B------:R-:W-:Y:S02]  /*1de0*/  FSEL R80, R80, -INF , !P3 ;  /* 0xff80000050507808 */ /* 0x000fe40005800000 */
[----:B------:R-:W-:Y:S01]  /*1df0*/  FMNMX R3, R77, R6, !PT ;  /* 0x000000064d037209 */ /* 0x000fe20007800000 */
[C---:B------:R-:W-:Y:S01]  /*1e00*/  VIADD R6, R22.reuse, 0x79 ;  /* 0x0000007916067836 */ /* 0x040fe20000000000 */
[----:B------:R-:W-:Y:S02]  /*1e10*/  IADD3 R4, R22, 0x78, RZ ;  /* 0x0000007816047810 */ /* 0x000fe40007ffe0ff */
[----:B------:R-:W-:Y:S02]  /*1e20*/  FSEL R63, R63, -INF , !P5 ;  /* 0xff8000003f3f7808 */ /* 0x000fe40006800000 */
[----:B------:R-:W-:-:S02]  /*1e30*/  FSEL R81, R81, -INF , !P4 ;  /* 0xff80000051517808 */ /* 0x000fc40006000000 */
[----:B------:R-:W-:Y:S02]  /*1e40*/  FMNMX R8, R80, R3, !PT ;  /* 0x0000000350087209 */ /* 0x000fe40007800000 */
[-C--:B------:R-:W-:Y:S02]  /*1e50*/  ISETP.GE.AND P5, PT, R4, R7.reuse, PT ;  /* 0x000000070400720c */ /* 0x080fe40003fa6270 */
[----:B------:R-:W-:Y:S02]  /*1e60*/  FMNMX R3, R81, R8, !PT ;  /* 0x0000000851037209 */ /* 0x000fe40007800000 */
[----:B------:R-:W-:Y:S02]  /*1e70*/  FSEL R84, R84, -INF , !P5 ;  /* 0xff80000054547808 */ /* 0x000fe40006800000 */
[----:B------:R-:W-:Y:S02]  /*1e80*/  ISETP.GE.AND P6, PT, R6, R7, PT ;  /* 0x000000070600720c */ /* 0x000fe40003fc6270 */
[----:B------:R-:W-:-:S02]  /*1e90*/  FMNMX R4, R84, R3, !PT ;  /* 0x0000000354047209 */ /* 0x000fc40007800000 */
[----:B------:R-:W-:Y:S02]  /*1ea0*/  FSEL R85, R85, -INF , !P6 ;  /* 0xff80000055557808 */ /* 0x000fe40007000000 */
[----:B------:R-:W-:Y:S02]  /*1eb0*/  P2R R9, PR, RZ, 0x2 ;  /* 0x00000002ff097803 */ /* 0x000fe40000000000 */
[----:B------:R-:W-:Y:S02]  /*1ec0*/  FMNMX R4, R85, R4, !PT ;  /* 0x0000000455047209 */ /* 0x000fe40007800000 */
[----:B------:R-:W-:Y:S02]  /*1ed0*/  P2R R10, PR, RZ, 0x1 ;  /* 0x00000001ff0a7803 */ /* 0x000fe40000000000 */
[----:B------:R-:W-:Y:S01]  /*1ee0*/  ISETP.GE.AND P0, PT, R0, R7, PT ;  /* 0x000000070000720c */ /* 0x000fe20003f06270 */
[----:B------:R-:W1:Y:S01]  /*1ef0*/  SHFL.BFLY PT, R3, R4, 0x1, 0x1f ;  /* 0x0c201f0004037f89 */ /* 0x000e6200000e0000 */
[----:B------:R-:W-:-:S02]  /*1f00*/  FSEL R82, R82, -INF , !P3 ;  /* 0xff80000052527808 */ /* 0x000fc40005800000 */
[----:B------:R-:W-:Y:S02]  /*1f10*/  FSEL R74, R74, -INF , !P0 ;  /* 0xff8000004a4a7808 */ /* 0x000fe40004000000 */
[----:B------:R-:W-:Y:S02]  /*1f20*/  ISETP.NE.AND P0, PT, R10, RZ, PT ;  /* 0x000000ff0a00720c */ /* 0x000fe40003f05270 */
[----:B------:R-:W-:Y:S02]  /*1f30*/  FSEL R83, R83, -INF , !P4 ;  /* 0xff80000053537808 */ /* 0x000fe40006000000 */
[----:B------:R-:W-:Y:S02]  /*1f40*/  FSEL R75, R75, -INF , !P0 ;  /* 0xff8000004b4b7808 */ /* 0x000fe40004000000 */
[----:B------:R-:W-:Y:S02]  /*1f50*/  ISETP.NE.AND P0, PT, R11, RZ, PT ;  /* 0x000000ff0b00720c */ /* 0x000fe40003f05270 */
[----:B------:R-:W-:-:S02]  /*1f60*/  FSEL R87, R87, -INF , !P6 ;  /* 0xff80000057577808 */ /* 0x000fc40007000000 */
[----:B------:R-:W-:Y:S02]  /*1f70*/  FSEL R79, R79, -INF , !P2 ;  /* 0xff8000004f4f7808 */ /* 0x000fe40005000000 */
[----:B------:R-:W-:Y:S02]  /*1f80*/  FSEL R86, R86, -INF , !P5 ;  /* 0xff80000056567808 */ /* 0x000fe40006800000 */
[----:B-1----:R-:W-:-:S05]  /*1f90*/  FMNMX R3, R4, R3, !PT ;  /* 0x0000000304037209 */ /* 0x002fca0007800000 */
[----:B------:R-:W1:Y:S02]  /*1fa0*/  SHFL.BFLY PT, R6, R3, 0x2, 0x1f ;  /* 0x0c401f0003067f89 */ /* 0x000e6400000e0000 */
[----:B-1----:R-:W-:Y:S02]  /*1fb0*/  FMNMX R5, R3, R6, !PT ;  /* 0x0000000603057209 */ /* 0x002fe40007800000 */
[----:B------:R-:W-:Y:S02]  /*1fc0*/  FMNMX R3, R26, R27, !PT ;  /* 0x0000001b1a037209 */ /* 0x000fe40007800000 */
[----:B------:R-:W-:-:S04]  /*1fd0*/  FSETP.NEU.AND P1, PT, R5, -INF , PT ;  /* 0xff8000000500780b */ /* 0x000fc80003f2d000 */
[----:B------:R-:W-:Y:S02]  /*1fe0*/  FSEL R0, R5, RZ, P1 ;  /* 0x000000ff05007208 */ /* 0x000fe40000800000 */
[----:B------:R-:W-:-:S03]  /*1ff0*/  ISETP.NE.AND P1, PT, R9, RZ, PT ;  /* 0x000000ff0900720c */ /* 0x000fc60003f25270 */
[----:B------:R-:W-:Y:S01]  /*2000*/  FMUL R20, R0, UR6 ;  /* 0x0000000600147c20 */ /* 0x000fe20008400000 */
[----:B------:R-:W-:Y:S02]  /*2010*/  FSEL R78, R78, -INF , !P1 ;  /* 0xff8000004e4e7808 */ /* 0x000fe40004800000 */
[----:B------:R-:W-:Y:S01]  /*2020*/  FMNMX R0, R30, R3, !PT ;  /* 0x000000031e007209 */ /* 0x000fe20007800000 */
[--C-:B------:R-:W-:Y:S01]  /*2030*/  FFMA R24, R24, UR6, -R20.reuse ;  /* 0x0000000618187c23 */ /* 0x100fe20008000814 */
[--C-:B------:R-:W-:Y:S01]  /*2040*/  FFMA R4, R28, UR6, -R20.reuse ;  /* 0x000000061c047c23 */ /* 0x100fe20008000814 */
[--C-:B------:R-:W-:Y:S01]  /*2050*/  FFMA R8, R36, UR6, -R20.reuse ;  /* 0x0000000624087c23 */ /* 0x100fe20008000814 */
[----:B------:R-:W-:Y:S01]  /*2060*/  FMNMX R3, R31, R0, !PT ;  /* 0x000000001f037209 */ /* 0x000fe20007800000 */
[--C-:B------:R-:W-:Y:S01]  /*2070*/  FFMA R11, R29, UR6, -R20.reuse ;  /* 0x000000061d0b7c23 */ /* 0x100fe20008000814 */
[----:B------:R-:W-:Y:S01]  /*2080*/  FSETP.GEU.AND P1, PT, R24, -126, PT ;  /* 0xc2fc00001800780b */ /* 0x000fe20003f2e000 */
        /* <DEDUP_REMOVED lines=12> */
[----:B------:R-:W-:Y:S01]  /*2150*/  @!P1 FMUL R24, R24, 0.5 ;  /* 0x3f00000018189820 */ /* 0x000fe20000400000 */
[----:B------:R-:W-:Y:S01]  /*2160*/  FMNMX R3, R39, R0, !PT ;  /* 0x0000000027037209 */ /* 0x000fe20007800000 */
[--C-:B------:R-:W-:Y:S01]  /*2170*/  FFMA R23, R45, UR6, -R20.reuse ;  /* 0x000000062d177c23 */ /* 0x100fe20008000814 */
[----:B------:R-:W-:Y:S01]  /*2180*/  FSETP.GEU.AND P2, PT, R9, -126, PT ;  /* 0xc2fc00000900780b */ /* 0x000fe20003f4e000 */
[----:B------:R-:W-:Y:S01]  /*2190*/  @!P3 FMUL R4, R4, 0.5 ;  /* 0x3f0000000404b820 */ /* 0x000fe20000400000 */
[----:B------:R-:W-:Y:S01]  /*21a0*/  FMNMX R0, R42, R3, !PT ;  /* 0x000000032a007209 */ /* 0x000fe20007800000 */
[----:B------:R-:W1:Y:S01]  /*21b0*/  MUFU.EX2 R24, R24 ;  /* 0x0000001800187308 */ /* 0x000e620000000800 */
[----:B------:R-:W-:Y:S01]  /*21c0*/  FSETP.GEU.AND P5, PT, R28, -126, PT ;  /* 0xc2fc00001c00780b */ /* 0x000fe20003fae000 */
[----:B------:R-:W-:Y:S01]  /*21d0*/  @!P4 FMUL R11, R11, 0.5 ;  /* 0x3f0000000b0bc820 */ /* 0x000fe20000400000 */
[----:B------:R-:W-:Y:S01]  /*21e0*/  FMNMX R3, R43, R0, !PT ;  /* 0x000000002b037209 */ /* 0x000fe20007800000 */
[--C-:B------:R-:W-:Y:S01]  /*21f0*/  FFMA R15, R37, UR6, -R20.reuse ;  /* 0x00000006250f7c23 */ /* 0x100fe20008000814 */
[--C-:B------:R-:W-:Y:S01]  /*2200*/  FFMA R10, R44, UR6, -R20.reuse ;  /* 0x000000062c0a7c23 */ /* 0x100fe20008000814 */
[----:B------:R-:W-:Y:S01]  /*2210*/  @!P6 FMUL R13, R13, 0.5 ;  /* 0x3f0000000d0de820 */ /* 0x000fe20000400000 */
[----:B------:R-:W-:Y:S01]  /*2220*/  FMNMX R0, R46, R3, !PT ;  /* 0x000000032e007209 */ /* 0x000fe20007800000 */
[----:B------:R-:W2:Y:S01]  /*2230*/  MUFU.EX2 R4, R4 ;  /* 0x0000000400047308 */ /* 0x000ea20000000800 */
[--C-:B------:R-:W-:Y:S01]  /*2240*/  FFMA R12, R52, UR6, -R20.reuse ;  /* 0x00000006340c7c23 */ /* 0x100fe20008000814 */
[----:B------:R-:W-:Y:S01]  /*2250*/  @!P2 FMUL R9, R9, 0.5 ;  /* 0x3f0000000909a820 */ /* 0x000fe20000400000 */
[----:B------:R-:W-:Y:S01]  /*2260*/  FMNMX R3, R47, R0, !PT ;  /* 0x000000002f037209 */ /* 0x000fe20007800000 */
[--C-:B------:R-:W-:Y:S01]  /*2270*/  FFMA R37, R60, UR6, -R20.reuse ;  /* 0x000000063c257c23 */ /* 0x100fe20008000814 */
[--C-:B------:R-:W-:Y:S01]  /*2280*/  FFMA R29, R53, UR6, -R20.reuse ;  /* 0x00000006351d7c23 */ /* 0x100fe20008000814 */
[----:B------:R-:W-:Y:S01]  /*2290*/  @!P5 FMUL R28, R28, 0.5 ;  /* 0x3f0000001c1cd820 */ /* 0x000fe20000400000 */
[----:B------:R-:W-:Y:S01]  /*22a0*/  FMNMX R0, R50, R3, !PT ;  /* 0x0000000332007209 */ /* 0x000fe20007800000 */
[----:B------:R-:W3:Y:S01]  /*22b0*/  MUFU.EX2 R11, R11 ;  /* 0x0000000b000b7308 */ /* 0x000ee20000000800 */
[----:B-1----:R-:W-:Y:S01]  /*22c0*/  @!P1 FMUL R24, R24, R24 ;  /* 0x0000001818189220 */ /* 0x002fe20000400000 */
[----:B------:R-:W-:Y:S01]  /*22d0*/  FSETP.GEU.AND P1, PT, R8, -126, PT ;  /* 0xc2fc00000800780b */ /* 0x000fe20003f2e000 */
[--C-:B------:R-:W-:Y:S01]  /*22e0*/  FFMA R40, R57, UR6, -R20.reuse ;  /* 0x0000000639287c23 */ /* 0x100fe20008000814 */
[----:B------:R-:W-:Y:S01]  /*22f0*/  FMNMX R3, R51, R0, !PT ;  /* 0x0000000033037209 */ /* 0x000fe20007800000 */
[--C-:B------:R-:W-:Y:S01]  /*2300*/  FFMA R25, R49, UR6, -R20.reuse ;  /* 0x0000000631197c23 */ /* 0x100fe20008000814 */
[--C-:B------:R-:W-:Y:S01]  /*2310*/  FFMA R33, R56, UR6, -R20.reuse ;  /* 0x0000000638217c23 */ /* 0x100fe20008000814 */
[--C-:B------:R-:W-:Y:S01]  /*2320*/  FFMA R64, R64, UR6, -R20.reuse ;  /* 0x0000000640407c23 */ /* 0x100fe20008000814 */
[----:B------:R-:W-:Y:S01]  /*2330*/  FMNMX R0, R54, R3, !PT ;  /* 0x0000000336007209 */ /* 0x000fe20007800000 */
[----:B------:R-:W1:Y:S01]  /*2340*/  MUFU.EX2 R13, R13 ;  /* 0x0000000d000d7308 */ /* 0x000e620000000800 */
[----:B--2---:R-:W-:Y:S01]  /*2350*/  @!P3 FMUL R4, R4, R4 ;  /* 0x000000040404b220 */ /* 0x004fe20000400000 */
[----:B------:R-:W-:Y:S01]  /*2360*/  FSETP.GEU.AND P3, PT, R32, -126, PT ;  /* 0xc2fc00002000780b */ /* 0x000fe20003f6e000 */
[--C-:B------:R-:W-:Y:S01]  /*2370*/  FFMA R72, R72, UR6, -R20.reuse ;  /* 0x0000000648487c23 */ /* 0x100fe20008000814 */
[----:B------:R-:W-:Y:S01]  /*2380*/  FMNMX R3, R55, R0, !PT ;  /* 0x0000000037037209 */ /* 0x000fe20007800000 */
[--C-:B------:R-:W-:Y:S01]  /*2390*/  FFMA R65, R65, UR6, -R20.reuse ;  /* 0x0000000641417c23 */ /* 0x100fe20008000814 */
[----:B------:R-:W-:Y:S01]  /*23a0*/  @!P1 FMUL R8, R8, 0.5 ;  /* 0x3f00000008089820 */ /* 0x000fe20000400000 */
[--C-:B------:R-:W-:Y:S01]  /*23b0*/  FFMA R69, R69, UR6, -R20.reuse ;  /* 0x0000000645457c23 */ /* 0x100fe20008000814 */
[----:B------:R-:W2:Y:S01]  /*23c0*/  MUFU.EX2 R9, R9 ;  /* 0x0000000900097308 */ /* 0x000ea20000000800 */
[----:B------:R-:W-:Y:S01]  /*23d0*/  FMNMX R0, R58, R3, !PT ;  /* 0x000000033a007209 */ /* 0x000fe20007800000 */
[----:B---3--:R-:W-:Y:S01]  /*23e0*/  @!P4 FMUL R11, R11, R11 ;  /* 0x0000000b0b0bc220 */ /* 0x008fe20000400000 */
[----:B------:R-:W-:Y:S01]  /*23f0*/  FSETP.GEU.AND P4, PT, R21, -126, PT ;  /* 0xc2fc00001500780b */ /* 0x000fe20003f8e000 */
[--C-:B------:R-:W-:Y:S01]  /*2400*/  FFMA R14, R61, UR6, -R20.reuse ;  /* 0x000000063d0e7c23 */ /* 0x100fe20008000814 */
[----:B------:R-:W-:Y:S01]  /*2410*/  FMNMX R3, R59, R0, !PT ;  /* 0x000000003b037209 */ /* 0x000fe20007800000 */
[--C-:B------:R-:W-:Y:S01]  /*2420*/  FFMA R76, R76, UR6, -R20.reuse ;  /* 0x000000064c4c7c23 */ /* 0x100fe20008000814 */
[----:B------:R-:W-:Y:S01]  /*2430*/  @!P3 FMUL R32, R32, 0.5 ;  /* 0x3f0000002020b820 */ /* 0x000fe20000400000 */
[----:B------:R-:W3:Y:S01]  /*2440*/  MUFU.EX2 R8, R8 ;  /* 0x0000000800087308 */ /* 0x000ee20000000800 */
[----:B------:R-:W-:Y:S01]  /*2450*/  FMNMX R0, R62, R3, !PT ;  /* 0x000000033e007209 */ /* 0x000fe20007800000 */
[----:B-1----:R-:W-:Y:S01]  /*2460*/  @!P6 FMUL R13, R13, R13 ;  /* 0x0000000d0d0de220 */ /* 0x002fe20000400000 */
[----:B------:R-:W-:Y:S01]  /*2470*/  FSETP.GEU.AND P6, PT, R23, -126, PT ;  /* 0xc2fc00001700780b */ /* 0x000fe20003fce000 */
[--C-:B------:R-:W-:Y:S01]  /*2480*/  FFMA R81, R81, UR6, -R20.reuse ;  /* 0x0000000651517c23 */ /* 0x100fe20008000814 */
[----:B------:R-:W-:Y:S01]  /*2490*/  FMNMX R3, R63, R0, !PT ;  /* 0x000000003f037209 */ /* 0x000fe20007800000 */
[--C-:B------:R-:W-:Y:S01]  /*24a0*/  FFMA R68, R68, UR6, -R20.reuse ;  /* 0x0000000644447c23 */ /* 0x100fe20008000814 */
[--C-:B------:R-:W-:Y:S01]  /*24b0*/  FFMA R77, R77, UR6, -R20.reuse ;  /* 0x000000064d4d7c23 */ /* 0x100fe20008000814 */
[----:B------:R-:W1:Y:S01]  /*24c0*/  MUFU.EX2 R28, R28 ;  /* 0x0000001c001c7308 */ /* 0x000e620000000800 */
[----:B--2---:R-:W-:Y:S01]  /*24d0*/  @!P2 FMUL R9, R9, R9 ;  /* 0x000000090909a220 */ /* 0x004fe20000400000 */
[----:B------:R-:W-:Y:S01]  /*24e0*/  FSETP.GEU.AND P2, PT, R15, -126, PT ;  /* 0xc2fc00000f00780b */ /* 0x000fe20003f4e000 */
[----:B------:R-:W-:Y:S01]  /*24f0*/  @!P4 FMUL R21, R21, 0.5 ;  /* 0x3f0000001515c820 */ /* 0x000fe20000400000 */
[----:B------:R-:W-:Y:S01]  /*2500*/  FMNMX R0, R66, R3, !PT ;  /* 0x0000000342007209 */ /* 0x000fe20007800000 */
[--C-:B------:R-:W-:Y:S01]  /*2510*/  FFMA R73, R73, UR6, -R20.reuse ;  /* 0x0000000649497c23 */ /* 0x100fe20008000814 */
[--C-:B------:R-:W-:Y:S01]  /*2520*/  FFMA R80, R80, UR6, -R20.reuse ;  /* 0x0000000650507c23 */ /* 0x100fe20008000814 */
[--C-:B------:R-:W-:Y:S01]  /*2530*/  FFMA R84, R84, UR6, -R20.reuse ;  /* 0x0000000654547c23 */ /* 0x100fe20008000814 */
[----:B------:R-:W2:Y:S01]  /*2540*/  MUFU.EX2 R32, R32 ;  /* 0x0000002000207308 */ /* 0x000ea20000000800 */
[----:B---3--:R-:W-:Y:S01]  /*2550*/  @!P1 FMUL R8, R8, R8 ;  /* 0x0000000808089220 */ /* 0x008fe20000400000 */
[----:B------:R-:W-:Y:S01]  /*2560*/  FSETP.GEU.AND P1, PT, R36, -126, PT ;  /* 0xc2fc00002400780b */ /* 0x000fe20003f2e000 */
[----:B------:R-:W-:Y:S01]  /*2570*/  @!P6 FMUL R23, R23, 0.5 ;  /* 0x3f0000001717e820 */ /* 0x000fe20000400000 */
[----:B------:R-:W-:Y:S01]  /*2580*/  FMNMX R3, R67, R0, !PT ;  /* 0x0000000043037209 */ /* 0x000fe20007800000 */
[----:B------:R-:W-:-:S02]  /*2590*/  FFMA R85, R85, UR6, -R20 ;  /* 0x0000000655557c23 */ /* 0x000fc40008000814 */
[----:B------:R-:W-:Y:S01]  /*25a0*/  @!P2 FMUL R15, R15, 0.5 ;  /* 0x3f0000000f0fa820 */ /* 0x000fe20000400000 */
[----:B------:R-:W-:Y:S01]  /*25b0*/  FMNMX R0, R70, R3, !PT ;  /* 0x0000000346007209 */ /* 0x000fe20007800000 */
[----:B------:R-:W3:Y:S01]  /*25c0*/  MUFU.EX2 R21, R21 ;  /* 0x0000001500157308 */ /* 0x000ee20000000800 */
[----:B-1----:R-:W-:Y:S01]  /*25d0*/  @!P5 FMUL R28, R28, R28 ;  /* 0x0000001c1c1cd220 */ /* 0x002fe20000400000 */
[----:B------:R-:W-:Y:S02]  /*25e0*/  FSETP.GEU.AND P5, PT, R10, -126, PT ;  /* 0xc2fc00000a00780b */ /* 0x000fe40003fae000 */
[----:B------:R-:W-:Y:S02]  /*25f0*/  FMNMX R3, R71, R0, !PT ;  /* 0x0000000047037209 */ /* 0x000fe40007800000 */
[----:B------:R-:W-:Y:S02]  /*2600*/  @!P1 FMUL R36, R36, 0.5 ;  /* 0x3f00000024249820 */ /* 0x000fe40000400000 */
[----:B------:R-:W1:Y:S01]  /*2610*/  MUFU.EX2 R23, R23 ;  /* 0x0000001700177308 */ /* 0x000e620000000800 */
[----:B--2---:R-:W-:Y:S01]  /*2620*/  @!P3 FMUL R32, R32, R32 ;  /* 0x000000202020b220 */ /* 0x004fe20000400000 */
[----:B------:R-:W-:-:S02]  /*2630*/  FMNMX R0, R74, R3, !PT ;  /* 0x000000034a007209 */ /* 0x000fc40007800000 */
[----:B------:R-:W-:Y:S02]  /*2640*/  FSETP.GEU.AND P3, PT, R12, -126, PT ;  /* 0xc2fc00000c00780b */ /* 0x000fe40003f6e000 */
[----:B------:R-:W-:Y:S01]  /*2650*/  FMNMX R3, R75, R0, !PT ;  /* 0x000000004b037209 */ /* 0x000fe20007800000 */
[----:B------:R-:W-:Y:S01]  /*2660*/  @!P5 FMUL R10, R10, 0.5 ;  /* 0x3f0000000a0ad820 */ /* 0x000fe20000400000 */
[----:B------:R-:W2:Y:S01]  /*2670*/  MUFU.EX2 R36, R36 ;  /* 0x0000002400247308 */ /* 0x000ea20000000800 */
[----:B---3--:R-:W-:Y:S01]  /*2680*/  @!P4 FMUL R21, R21, R21 ;  /* 0x000000151515c220 */ /* 0x008fe20000400000 */
[----:B------:R-:W-:Y:S02]  /*2690*/  FMNMX R0, R78, R3, !PT ;  /* 0x000000034e007209 */ /* 0x000fe40007800000 */
[----:B------:R-:W-:Y:S02]  /*26a0*/  FSETP.GEU.AND P4, PT, R29, -126, PT ;  /* 0xc2fc00001d00780b */ /* 0x000fe40003f8e000 */
[----:B------:R-:W-:-:S02]  /*26b0*/  FMNMX R3, R79, R0, !PT ;  /* 0x000000004f037209 */ /* 0x000fc40007800000 */
[----:B------:R-:W3:Y:S01]  /*26c0*/  MUFU.EX2 R15, R15 ;  /* 0x0000000f000f7308 */ /* 0x000ee20000000800 */
[----:B------:R-:W-:Y:S01]  /*26d0*/  @!P3 FMUL R12, R12, 0.5 ;  /* 0x3f0000000c0cb820 */ /* 0x000fe20000400000 */
[----:B------:R-:W-:Y:S01]  /*26e0*/  FMNMX R0, R82, R3, !PT ;  /* 0x0000000352007209 */ /* 0x000fe20007800000 */
[----:B-1----:R-:W-:Y:S01]  /*26f0*/  @!P6 FMUL R23, R23, R23 ;  /* 0x000000171717e220 */ /* 0x002fe20000400000 */
[----:B------:R-:W-:Y:S02]  /*2700*/  FSETP.GEU.AND P6, PT, R40, -126, PT ;  /* 0xc2fc00002800780b */ /* 0x000fe40003fce000 */
[----:B------:R-:W-:Y:S02]  /*2710*/  FMNMX R3, R83, R0, !PT ;  /* 0x0000000053037209 */ /* 0x000fe40007800000 */
[----:B------:R-:W1:Y:S01]  /*2720*/  MUFU.EX2 R10, R10 ;  /* 0x0000000a000a7308 */ /* 0x000e620000000800 */
[----:B--2---:R-:W-:Y:S01]  /*2730*/  @!P1 FMUL R36, R36, R36 ;  /* 0x0000002424249220 */ /* 0x004fe20000400000 */
[----:B------:R-:W-:Y:S01]  /*2740*/  FSETP.GEU.AND P1, PT, R37, -126, PT ;  /* 0xc2fc00002500780b */ /* 0x000fe20003f2e000 */
[----:B------:R-:W-:Y:S01]  /*2750*/  @!P4 FMUL R29, R29, 0.5 ;  /* 0x3f0000001d1dc820 */ /* 0x000fe20000400000 */
[----:B------:R-:W-:-:S04]  /*2760*/  FMNMX R0, R86, R3, !PT ;  /* 0x0000000356007209 */ /* 0x000fc80007800000 */
[----:B------:R-:W2:Y:S01]  /*2770*/  MUFU.EX2 R12, R12 ;  /* 0x0000000c000c7308 */ /* 0x000ea20000000800 */
[----:B---3--:R-:W-:Y:S01]  /*2780*/  @!P2 FMUL R15, R15, R15 ;  /* 0x0000000f0f0fa220 */ /* 0x008fe20000400000 */
[----:B------:R-:W-:Y:S01]  /*2790*/  FSETP.GEU.AND P2, PT, R25, -126, PT ;  /* 0xc2fc00001900780b */ /* 0x000fe20003f4e000 */
[----:B------:R-:W-:Y:S01]  /*27a0*/  @!P6 FMUL R40, R40, 0.5 ;  /* 0x3f0000002828e820 */ /* 0x000fe20000400000 */
[----:B------:R-:W-:-:S03]  /*27b0*/  FMNMX R0, R87, R0, !PT ;  /* 0x0000000057007209 */ /* 0x000fc60007800000 */
[----:B------:R-:W-:Y:S01]  /*27c0*/  @!P1 FMUL R37, R37, 0.5 ;  /* 0x3f00000025259820 */ /* 0x000fe20000400000 */
[----:B------:R-:W3:Y:S01]  /*27d0*/  MUFU.EX2 R29, R29 ;  /* 0x0000001d001d7308 */ /* 0x000ee20000000800 */
[----:B------:R-:W4:Y:S01]  /*27e0*/  SHFL.BFLY PT, R3, R0, 0x1, 0x1f ;  /* 0x0c201f0000037f89 */ /* 0x000f2200000e0000 */
[----:B-1----:R-:W-:Y:S01]  /*27f0*/  @!P5 FMUL R10, R10, R10 ;  /* 0x0000000a0a0ad220 */ /* 0x002fe20000400000 */
[----:B------:R-:W-:-:S04]  /*2800*/  FSETP.GEU.AND P5, PT, R33, -126, PT ;  /* 0xc2fc00002100780b */ /* 0x000fc80003fae000 */
[----:B------:R-:W-:Y:S01]  /*2810*/  @!P2 FMUL R25, R25, 0.5 ;  /* 0x3f0000001919a820 */ /* 0x000fe20000400000 */
[----:B------:R-:W1:Y:S01]  /*2820*/  MUFU.EX2 R37, R37 ;  /* 0x0000002500257308 */ /* 0x000e620000000800 */
[----:B--2---:R-:W-:Y:S01]  /*2830*/  @!P3 FMUL R12, R12, R12 ;  /* 0x0000000c0c0cb220 */ /* 0x004fe20000400000 */
[----:B------:R-:W-:-:S06]  /*2840*/  FSETP.GEU.AND P3, PT, R64, -126, PT ;  /* 0xc2fc00004000780b */ /* 0x000fcc0003f6e000 */
[----:B------:R-:W2:Y:S01]  /*2850*/  MUFU.EX2 R40, R40 ;  /* 0x0000002800287308 */ /* 0x000ea20000000800 */
[----:B---3--:R-:W-:Y:S01]  /*2860*/  @!P4 FMUL R29, R29, R29 ;  /* 0x0000001d1d1dc220 */ /* 0x008fe20000400000 */
[----:B------:R-:W-:Y:S01]  /*2870*/  FSETP.GEU.AND P4, PT, R65, -126, PT ;  /* 0xc2fc00004100780b */ /* 0x000fe20003f8e000 */
[----:B------:R-:W-:-:S04]  /*2880*/  @!P5 FMUL R33, R33, 0.5 ;  /* 0x3f0000002121d820 */ /* 0x000fc80000400000 */
[----:B------:R-:W-:Y:S01]  /*2890*/  @!P3 FMUL R64, R64, 0.5 ;  /* 0x3f0000004040b820 */ /* 0x000fe20000400000 */
[----:B------:R-:W3:Y:S01]  /*28a0*/  MUFU.EX2 R25, R25 ;  /* 0x0000001900197308 */ /* 0x000ee20000000800 */
[----:B-1----:R-:W-:Y:S01]  /*28b0*/  @!P1 FMUL R37, R37, R37 ;  /* 0x0000002525259220 */ /* 0x002fe20000400000 */
[----:B------:R-:W-:Y:S02]  /*28c0*/  FSETP.GEU.AND P1, PT, R72, -126, PT ;  /* 0xc2fc00004800780b */ /* 0x000fe40003f2e000 */
[----:B----4-:R-:W-:-:S03]  /*28d0*/  FMNMX R3, R0, R3, !PT ;  /* 0x0000000300037209 */ /* 0x010fc60007800000 */
[----:B------:R-:W-:Y:S01]  /*28e0*/  @!P4 FMUL R65, R65, 0.5 ;  /* 0x3f0000004141c820 */ /* 0x000fe20000400000 */
[----:B------:R-:W1:Y:S01]  /*28f0*/  MUFU.EX2 R41, R64 ;  /* 0x0000004000297308 */ /* 0x000e620000000800 */
[----:B--2---:R-:W-:Y:S01]  /*2900*/  @!P6 FMUL R40, R40, R40 ;  /* 0x000000282828e220 */ /* 0x004fe20000400000 */
[----:B------:R-:W-:Y:S01]  /*2910*/  FSETP.GEU.AND P6, PT, R69, -126, PT ;  /* 0xc2fc00004500780b */ /* 0x000fe20003fce000 */
[----:B------:R-:W2:Y:S04]  /*2920*/  SHFL.BFLY PT, R6, R3, 0x2, 0x1f ;  /* 0x0c401f0003067f89 */ /* 0x000ea800000e0000 */
[----:B------:R-:W-:Y:S01]  /*2930*/  @!P1 FMUL R72, R72, 0.5 ;  /* 0x3f00000048489820 */ /* 0x000fe20000400000 */
[----:B------:R-:W4:Y:S01]  /*2940*/  MUFU.EX2 R33, R33 ;  /* 0x0000002100217308 */ /* 0x000f220000000800 */
[----:B---3--:R-:W-:Y:S01]  /*2950*/  @!P2 FMUL R25, R25, R25 ;  /* 0x000000191919a220 */ /* 0x008fe20000400000 */
[----:B------:R-:W-:-:S05]  /*2960*/  FSETP.GEU.AND P2, PT, R14, -126, PT ;  /* 0xc2fc00000e00780b */ /* 0x000fca0003f4e000 */
[----:B------:R-:W-:Y:S01]  /*2970*/  @!P6 FMUL R69, R69, 0.5 ;  /* 0x3f0000004545e820 */ /* 0x000fe20000400000 */
[----:B------:R-:W3:Y:S01]  /*2980*/  MUFU.EX2 R49, R72 ;  /* 0x0000004800317308 */ /* 0x000ee20000000800 */
[----:B-1----:R-:W-:Y:S01]  /*2990*/  @!P3 FMUL R41, R41, R41 ;  /* 0x000000292929b220 */ /* 0x002fe20000400000 */
[----:B------:R-:W-:-:S05]  /*29a0*/  FSETP.GEU.AND P3, PT, R76, -126, PT ;  /* 0xc2fc00004c00780b */ /* 0x000fca0003f6e000 */
[----:B------:R-:W-:Y:S01]  /*29b0*/  @!P2 FMUL R14, R14, 0.5 ;  /* 0x3f0000000e0ea820 */ /* 0x000fe20000400000 */
[----:B------:R-:W1:Y:S01]  /*29c0*/  MUFU.EX2 R44, R65 ;  /* 0x00000041002c7308 */ /* 0x000e620000000800 */
[----:B----4-:R-:W-:Y:S01]  /*29d0*/  @!P5 FMUL R33, R33, R33 ;  /* 0x000000212121d220 */ /* 0x010fe20000400000 */
[----:B------:R-:W-:Y:S02]  /*29e0*/  FSETP.GEU.AND P5, PT, R68, -126, PT ;  /* 0xc2fc00004400780b */ /* 0x000fe40003fae000 */
[----:B--2---:R-:W-:-:S03]  /*29f0*/  FMNMX R6, R3, R6, !PT ;  /* 0x0000000603067209 */ /* 0x004fc60007800000 */
[----:B------:R-:W-:Y:S01]  /*2a00*/  @!P3 FMUL R76, R76, 0.5 ;  /* 0x3f0000004c4cb820 */ /* 0x000fe20000400000 */
[----:B------:R-:W2:Y:S01]  /*2a10*/  MUFU.EX2 R48, R69 ;  /* 0x0000004500307308 */ /* 0x000ea20000000800 */
        /* <DEDUP_REMOVED lines=8> */
[----:B--2---:R-:W-:Y:S01]  /*2aa0*/  @!P6 FMUL R48, R48, R48 ;  /* 0x000000303030e220 */ /* 0x004fe20000400000 */
[----:B------:R-:W-:-:S04]  /*2ab0*/  FSETP.NEU.AND P6, PT, R6, -INF , PT ;  /* 0xff8000000600780b */ /* 0x000fc80003fcd000 */
[----:B------:R-:W-:Y:S01]  /*2ac0*/  FSEL R0, R6, RZ, P6 ;  /* 0x000000ff06007208 */ /* 0x000fe20003000000 */
[----:B------:R-:W-:Y:S01]  /*2ad0*/  @!P4 FMUL R77, R77, 0.5 ;  /* 0x3f0000004d4dc820 */ /* 0x000fe20000400000 */
[----:B------:R-:W2:Y:S01]  /*2ae0*/  MUFU.EX2 R20, R81 ;  /* 0x0000005100147308 */ /* 0x000ea20000000800 */
[----:B---3--:R-:W-:Y:S01]  /*2af0*/  @!P2 FMUL R14, R14, R14 ;  /* 0x0000000e0e0ea220 */ /* 0x008fe20000400000 */
[----:B------:R-:W-:Y:S01]  /*2b00*/  FSETP.GEU.AND P2, PT, R73, -126, PT ;  /* 0xc2fc00004900780b */ /* 0x000fe20003f4e000 */
[----:B------:R-:W-:Y:S01]  /*2b10*/  FMUL R0, R0, UR6 ;  /* 0x0000000600007c20 */ /* 0x000fe20008400000 */
[----:B------:R-:W-:-:S03]  /*2b20*/  FSETP.GEU.AND P6, PT, R84, -126, PT ;  /* 0xc2fc00005400780b */ /* 0x000fc60003fce000 */
[--C-:B------:R-:W-:Y:S01]  /*2b30*/  FFMA R26, R26, UR6, -R0.reuse ;  /* 0x000000061a1a7c23 */ /* 0x100fe20008000800 */
[----:B------:R-:W3:Y:S01]  /*2b40*/  MUFU.EX2 R45, R68 ;  /* 0x00000044002d7308 */ /* 0x000ee20000000800 */
[--C-:B------:R-:W-:Y:S01]  /*2b50*/  FFMA R61, R31, UR6, -R0.reuse ;  /* 0x000000061f3d7c23 */ /* 0x100fe20008000800 */
[----:B-1----:R-:W-:Y:S01]  /*2b60*/  @!P3 FMUL R53, R53, R53 ;  /* 0x000000353535b220 */ /* 0x002fe20000400000 */
[--C-:B------:R-:W-:Y:S01]  /*2b70*/  FFMA R3, R27, UR6, -R0.reuse ;  /* 0x000000061b037c23 */ /* 0x100fe20008000800 */
[----:B------:R-:W-:Y:S01]  /*2b80*/  FSETP.GEU.AND P3, PT, R26, -126, PT ;  /* 0xc2fc00001a00780b */ /* 0x000fe20003f6e000 */
[--C-:B------:R-:W-:Y:S01]  /*2b90*/  FFMA R38, R38, UR6, -R0.reuse ;  /* 0x0000000626267c23 */ /* 0x100fe20008000800 */
[--C-:B------:R-:W-:Y:S01]  /*2ba0*/  FFMA R30, R30, UR6, -R0.reuse ;  /* 0x000000061e1e7c23 */ /* 0x100fe20008000800 */
[----:B------:R-:W-:Y:S01]  /*2bb0*/  @!P2 FMUL R73, R73, 0.5 ;  /* 0x3f0000004949a820 */ /* 0x000fe20000400000 */
[----:B------:R-:W1:Y:S01]  /*2bc0*/  MUFU.EX2 R56, R77 ;  /* 0x0000004d00387308 */ /* 0x000e620000000800 */
[----:B--2---:R-:W-:Y:S01]  /*2bd0*/  @!P1 FMUL R20, R20, R20 ;  /* 0x0000001414149220 */ /* 0x004fe20000400000 */
[----:B------:R-:W-:Y:S01]  /*2be0*/  FSETP.GEU.AND P1, PT, R61, -126, PT ;  /* 0xc2fc00003d00780b */ /* 0x000fe20003f2e000 */
[----:B------:R-:W-:Y:S01]  /*2bf0*/  @!P6 FMUL R84, R84, 0.5 ;  /* 0x3f0000005454e820 */ /* 0x000fe20000400000 */
[--C-:B------:R-:W-:Y:S01]  /*2c00*/  FFMA R34, R34, UR6, -R0.reuse ;  /* 0x0000000622227c23 */ /* 0x100fe20008000800 */
[--C-:B------:R-:W-:Y:S01]  /*2c10*/  FFMA R65, R35, UR6, -R0.reuse ;  /* 0x0000000623417c23 */ /* 0x100fe20008000800 */
[--C-:B------:R-:W-:Y:S01]  /*2c20*/  FFMA R50, R50, UR6, -R0.reuse ;  /* 0x0000000632327c23 */ /* 0x100fe20008000800 */
[--C-:B------:R-:W-:Y:S01]  /*2c30*/  FFMA R42, R42, UR6, -R0.reuse ;  /* 0x000000062a2a7c23 */ /* 0x100fe20008000800 */
[----:B------:R-:W2:Y:S01]  /*2c40*/  MUFU.EX2 R52, R73 ;  /* 0x0000004900347308 */ /* 0x000ea20000000800 */
[----:B---3--:R-:W-:Y:S01]  /*2c50*/  @!P5 FMUL R45, R45, R45 ;  /* 0x0000002d2d2dd220 */ /* 0x008fe20000400000 */
[----:B------:R-:W-:Y:S01]  /*2c60*/  FSETP.GEU.AND P5, PT, R80, -126, PT ;  /* 0xc2fc00005000780b */ /* 0x000fe20003fae000 */
[----:B------:R-:W-:Y:S01]  /*2c70*/  @!P3 FMUL R26, R26, 0.5 ;  /* 0x3f0000001a1ab820 */ /* 0x000fe20000400000 */
[--C-:B------:R-:W-:Y:S01]  /*2c80*/  FFMA R46, R46, UR6, -R0.reuse ;  /* 0x000000062e2e7c23 */ /* 0x100fe20008000800 */
[--C-:B------:R-:W-:Y:S01]  /*2c90*/  FFMA R67, R67, UR6, -R0.reuse ;  /* 0x0000000643437c23 */ /* 0x100fe20008000800 */
[--C-:B------:R-:W-:Y:S01]  /*2ca0*/  FFMA R54, R54, UR6, -R0.reuse ;  /* 0x0000000636367c23 */ /* 0x100fe20008000800 */
[----:B------:R-:W-:Y:S01]  /*2cb0*/  @!P1 FMUL R61, R61, 0.5 ;  /* 0x3f0000003d3d9820 */ /* 0x000fe20000400000 */
[----:B------:R3:W4:Y:S01]  /*2cc0*/  MUFU.EX2 R31, R26 ;  /* 0x0000001a001f7308 */ /* 0x0007220000000800 */
[----:B-1----:R-:W-:Y:S01]  /*2cd0*/  @!P4 FMUL R56, R56, R56 ;  /* 0x000000383838c220 */ /* 0x002fe20000400000 */
[----:B------:R-:W-:Y:S01]  /*2ce0*/  FSETP.GEU.AND P4, PT, R3, -126, PT ;  /* 0xc2fc00000300780b */ /* 0x000fe20003f8e000 */
[--C-:B------:R-:W-:Y:S01]  /*2cf0*/  FFMA R63, R63, UR6, -R0.reuse ;  /* 0x000000063f3f7c23 */ /* 0x100fe20008000800 */
[--C-:B------:R-:W-:Y:S01]  /*2d00*/  FFMA R75, R75, UR6, -R0.reuse ;  /* 0x000000064b4b7c23 */ /* 0x100fe20008000800 */
[--C-:B------:R-:W-:Y:S01]  /*2d10*/  FFMA R83, R83, UR6, -R0.reuse ;  /* 0x0000000653537c23 */ /* 0x100fe20008000800 */
[--C-:B------:R-:W-:Y:S01]  /*2d20*/  FFMA R71, R71, UR6, -R0.reuse ;  /* 0x0000000647477c23 */ /* 0x100fe20008000800 */
[----:B------:R-:W-:Y:S01]  /*2d30*/  @!P5 FMUL R80, R80, 0.5 ;  /* 0x3f0000005050d820 */ /* 0x000fe20000400000 */
[----:B------:R-:W1:Y:S01]  /*2d40*/  MUFU.EX2 R68, R61 ;  /* 0x0000003d00447308 */ /* 0x000e620000000800 */
[----:B--2---:R-:W-:Y:S01]  /*2d50*/  @!P2 FMUL R52, R52, R52 ;  /* 0x000000343434a220 */ /* 0x004fe20000400000 */
[----:B------:R-:W-:Y:S01]  /*2d60*/  FSETP.GEU.AND P2, PT, R85, -126, PT ;  /* 0xc2fc00005500780b */ /* 0x000fe20003f4e000 */
[--C-:B---3--:R-:W-:Y:S01]  /*2d70*/  FFMA R26, R43, UR6, -R0.reuse ;  /* 0x000000062b1a7c23 */ /* 0x108fe20008000800 */
[--C-:B------:R-:W-:Y:S01]  /*2d80*/  FFMA R79, R79, UR6, -R0.reuse ;  /* 0x000000064f4f7c23 */ /* 0x100fe20008000800 */
[--C-:B------:R-:W-:Y:S01]  /*2d90*/  FFMA R78, R78, UR6, -R0.reuse ;  /* 0x000000064e4e7c23 */ /* 0x100fe20008000800 */
[----:B------:R-:W-:Y:S01]  /*2da0*/  FFMA R86, R86, UR6, -R0 ;  /* 0x0000000656567c23 */ /* 0x000fe20008000800 */
[----:B------:R-:W-:Y:S01]  /*2db0*/  @!P4 FMUL R3, R3, 0.5 ;  /* 0x3f0000000303c820 */ /* 0x000fe20000400000 */
[----:B------:R-:W2:Y:S01]  /*2dc0*/  MUFU.EX2 R57, R80 ;  /* 0x0000005000397308 */ /* 0x000ea20000000800 */
[----:B----4-:R-:W-:Y:S01]  /*2dd0*/  @!P3 FMUL R31, R31, R31 ;  /* 0x0000001f1f1fb220 */ /* 0x010fe20000400000 */
[----:B------:R-:W-:Y:S01]  /*2de0*/  FSETP.GEU.AND P3, PT, R38, -126, PT ;  /* 0xc2fc00002600780b */ /* 0x000fe20003f6e000 */
[----:B------:R-:W-:-:S04]  /*2df0*/  FADD R69, R25, R20 ;  /* 0x0000001419457221 */ /* 0x000fc80000000000 */
[----:B------:R-:W-:Y:S01]  /*2e00*/  @!P2 FMUL R85, R85, 0.5 ;  /* 0x3f0000005555a820 */ /* 0x000fe20000400000 */
[----:B------:R3:W4:Y:S01]  /*2e10*/  MUFU.EX2 R64, R3 ;  /* 0x0000000300407308 */ /* 0x0007220000000800 */
[----:B-1----:R-:W-:Y:S01]  /*2e20*/  @!P1 FMUL R68, R68, R68 ;  /* 0x0000004444449220 */ /* 0x002fe20000400000 */
[----:B------:R-:W-:-:S05]  /*2e30*/  FSETP.GEU.AND P1, PT, R26, -126, PT ;  /* 0xc2fc00001a00780b */ /* 0x000fca0003f2e000 */
[----:B------:R-:W-:Y:S01]  /*2e40*/  @!P3 FMUL R38, R38, 0.5 ;  /* 0x3f0000002626b820 */ /* 0x000fe20000400000 */
[----:B------:R-:W1:Y:S01]  /*2e50*/  MUFU.EX2 R27, R84 ;  /* 0x00000054001b7308 */ /* 0x000e620000000800 */
[----:B--2---:R-:W-:Y:S01]  /*2e60*/  @!P5 FMUL R57, R57, R57 ;  /* 0x000000393939d220 */ /* 0x004fe20000400000 */
[----:B------:R-:W-:Y:S01]  /*2e70*/  FSETP.GEU.AND P5, PT, R30, -126, PT ;  /* 0xc2fc00001e00780b */ /* 0x000fe20003fae000 */
[----:B---3--:R-:W-:-:S04]  /*2e80*/  FFMA R3, R39, UR6, -R0 ;  /* 0x0000000627037c23 */ /* 0x008fc80008000800 */
[----:B------:R-:W-:Y:S01]  /*2e90*/  @!P1 FMUL R26, R26, 0.5 ;  /* 0x3f0000001a1a9820 */ /* 0x000fe20000400000 */
[----:B------:R-:W2:Y:S01]  /*2ea0*/  MUFU.EX2 R60, R85 ;  /* 0x00000055003c7308 */ /* 0x000ea20000000800 */
[----:B----4-:R-:W-:Y:S01]  /*2eb0*/  @!P4 FMUL R64, R64, R64 ;  /* 0x000000404040c220 */ /* 0x010fe20000400000 */
[----:B------:R-:W-:-:S05]  /*2ec0*/  FSETP.GEU.AND P4, PT, R3, -126, PT ;  /* 0xc2fc00000300780b */ /* 0x000fca0003f8e000 */
[----:B------:R-:W-:Y:S01]  /*2ed0*/  @!P5 FMUL R30, R30, 0.5 ;  /* 0x3f0000001e1ed820 */ /* 0x000fe20000400000 */
[----:B------:R3:W4:Y:S01]  /*2ee0*/  MUFU.EX2 R43, R38 ;  /* 0x00000026002b7308 */ /* 0x0007220000000800 */
[----:B-1----:R-:W-:Y:S01]  /*2ef0*/  @!P6 FMUL R27, R27, R27 ;  /* 0x0000001b1b1be220 */ /* 0x002fe20000400000 */
[----:B------:R-:W-:-:S05]  /*2f00*/  FSETP.GEU.AND P6, PT, R34, -126, PT ;  /* 0xc2fc00002200780b */ /* 0x000fca0003fce000 */
[----:B------:R-:W-:Y:S01]  /*2f10*/  @!P4 FMUL R3, R3, 0.5 ;  /* 0x3f0000000303c820 */ /* 0x000fe20000400000 */
[----:B------:R1:W5:Y:S01]  /*2f20*/  MUFU.EX2 R80, R26 ;  /* 0x0000001a00507308 */ /* 0x0003620000000800 */
[----:B--2---:R-:W-:Y:S01]  /*2f30*/  @!P2 FMUL R60, R60, R60 ;  /* 0x0000003c3c3ca220 */ /* 0x004fe20000400000 */
[----:B------:R-:W-:Y:S01]  /*2f40*/  FSETP.GEU.AND P2, PT, R65, -126, PT ;  /* 0xc2fc00004100780b */ /* 0x000fe20003f4e000 */
[----:B---3--:R-:W-:-:S04]  /*2f50*/  FFMA R38, R62, UR6, -R0 ;  /* 0x000000063e267c23 */ /* 0x008fc80008000800 */
[----:B------:R-:W-:Y:S01]  /*2f60*/  @!P6 FMUL R34, R34, 0.5 ;  /* 0x3f0000002222e820 */ /* 0x000fe20000400000 */
[----:B------:R2:W3:Y:S01]  /*2f70*/  MUFU.EX2 R35, R30 ;  /* 0x0000001e00237308 */ /* 0x0004e20000000800 */
[----:B-1----:R-:W-:Y:S01]  /*2f80*/  FFMA R26, R55, UR6, -R0 ;  /* 0x00000006371a7c23 */ /* 0x002fe20008000800 */
[----:B----4-:R-:W-:Y:S01]  /*2f90*/  @!P3 FMUL R43, R43, R43 ;  /* 0x0000002b2b2bb220 */ /* 0x010fe20000400000 */
[----:B------:R-:W-:-:S04]  /*2fa0*/  FSETP.GEU.AND P3, PT, R50, -126, PT ;  /* 0xc2fc00003200780b */ /* 0x000fc80003f6e000 */
[----:B------:R-:W-:Y:S01]  /*2fb0*/  @!P2 FMUL R65, R65, 0.5 ;  /* 0x3f0000004141a820 */ /* 0x000fe20000400000 */
[----:B------:R1:W4:Y:S01]  /*2fc0*/  MUFU.EX2 R76, R3 ;  /* 0x00000003004c7308 */ /* 0x0003220000000800 */
[----:B-----5:R-:W-:Y:S01]  /*2fd0*/  @!P1 FMUL R80, R80, R80 ;  /* 0x0000005050509220 */ /* 0x020fe20000400000 */
[----:B------:R-:W-:Y:S01]  /*2fe0*/  FSETP.GEU.AND P1, PT, R26, -126, PT ;  /* 0xc2fc00001a00780b */ /* 0x000fe20003f2e000 */
[----:B--2---:R-:W-:-:S05]  /*2ff0*/  FFMA R30, R47, UR6, -R0 ;  /* 0x000000062f1e7c23 */ /* 0x004fca0008000800 */
[----:B------:R2:W5:Y:S01]  /*3000*/  MUFU.EX2 R39, R34 ;  /* 0x0000002200277308 */ /* 0x0005620000000800 */
[----:B---3--:R-:W-:Y:S01]  /*3010*/  @!P5 FMUL R35, R35, R35 ;  /* 0x000000232323d220 */ /* 0x008fe20000400000 */
[----:B------:R-:W-:Y:S01]  /*3020*/  FSETP.GEU.AND P5, PT, R42, -126, PT ;  /* 0xc2fc00002a00780b */ /* 0x000fe20003fae000 */
[----:B-1----:R-:W-:Y:S01]  /*3030*/  FFMA R3, R51, UR6, -R0 ;  /* 0x0000000633037c23 */ /* 0x002fe20008000800 */
[----:B------:R-:W-:-:S03]  /*3040*/  @!P3 FMUL R50, R50, 0.5 ;  /* 0x3f0000003232b820 */ /* 0x000fc60000400000 */
[----:B------:R-:W-:Y:S01]  /*3050*/  @!P1 FMUL R26, R26, 0.5 ;  /* 0x3f0000001a1a9820 */ /* 0x000fe20000400000 */
[----:B------:R1:W3:Y:S01]  /*3060*/  MUFU.EX2 R72, R65 ;  /* 0x0000004100487308 */ /* 0x0002e20000000800 */
[----:B----4-:R-:W-:Y:S01]  /*3070*/  @!P4 FMUL R76, R76, R76 ;  /* 0x0000004c4c4cc220 */ /* 0x010fe20000400000 */
[----:B------:R-:W-:Y:S01]  /*3080*/  FSETP.GEU.AND P4, PT, R3, -126, PT ;  /* 0xc2fc00000300780b */ /* 0x000fe20003f8e000 */
[----:B--2---:R-:W-:-:S04]  /*3090*/  FFMA R34, R58, UR6, -R0 ;  /* 0x000000063a227c23 */ /* 0x004fc80008000800 */
[----:B------:R-:W-:Y:S01]  /*30a0*/  @!P5 FMUL R42, R42, 0.5 ;  /* 0x3f0000002a2ad820 */ /* 0x000fe20000400000 */
[----:B------:R-:W2:Y:S01]  /*30b0*/  MUFU.EX2 R55, R50 ;  /* 0x0000003200377308 */ /* 0x000ea20000000800 */
[----:B-----5:R-:W-:Y:S01]  /*30c0*/  @!P6 FMUL R39, R39, R39 ;  /* 0x000000272727e220 */ /* 0x020fe20000400000 */
[----:B------:R-:W-:Y:S01]  /*30d0*/  FSETP.GEU.AND P6, PT, R46, -126, PT ;  /* 0xc2fc00002e00780b */ /* 0x000fe20003fce000 */
[----:B-1----:R-:W-:Y:S01]  /*30e0*/  FADD R65, R36, R57 ;  /* 0x0000003924417221 */ /* 0x002fe20000000000 */
[----:B------:R-:W-:Y:S02]  /*30f0*/  F2FP.BF16.F32.PACK_AB R36, R25, R36 ;  /* 0x000000241924723e */ /* 0x000fe400000010ff */
[----:B------:R-:W-:Y:S01]  /*3100*/  F2FP.BF16.F32.PACK_AB R25, R64, R31 ;  /* 0x0000001f4019723e */ /* 0x000fe200000010ff */
[----:B------:R-:W-:Y:S01]  /*3110*/  @!P4 FMUL R3, R3, 0.5 ;  /* 0x3f0000000303c820 */ /* 0x000fe20000400000 */
[----:B------:R1:W4:Y:S01]  /*3120*/  MUFU.EX2 R62, R26 ;  /* 0x0000001a003e7308 */ /* 0x0003220000000800 */
[----:B---3--:R-:W-:Y:S01]  /*3130*/  @!P2 FMUL R72, R72, R72 ;  /* 0x000000484848a220 */ /* 0x008fe20000400000 */
[----:B------:R-:W-:-:S05]  /*3140*/  FSETP.GEU.AND P2, PT, R30, -126, PT ;  /* 0xc2fc00001e00780b */ /* 0x000fca0003f4e000 */
[----:B------:R-:W-:Y:S01]  /*3150*/  @!P6 FMUL R46, R46, 0.5 ;  /* 0x3f0000002e2ee820 */ /* 0x000fe20000400000 */
[----:B------:R-:W3:Y:S01]  /*3160*/  MUFU.EX2 R47, R42 ;  /* 0x0000002a002f7308 */ /* 0x000ee20000000800 */
[----:B--2---:R-:W-:Y:S01]  /*3170*/  @!P3 FMUL R55, R55, R55 ;  /* 0x000000373737b220 */ /* 0x004fe20000400000 */
[----:B------:R-:W-:Y:S01]  /*3180*/  FSETP.GEU.AND P3, PT, R38, -126, PT ;  /* 0xc2fc00002600780b */ /* 0x000fe20003f6e000 */
[----:B-1----:R-:W-:-:S04]  /*3190*/  FFMA R26, R70, UR6, -R0 ;  /* 0x00000006461a7c23 */ /* 0x002fc80008000800 */
[----:B------:R-:W-:Y:S01]  /*31a0*/  @!P2 FMUL R30, R30, 0.5 ;  /* 0x3f0000001e1ea820 */ /* 0x000fe20000400000 */
[----:B------:R1:W2:Y:S01]  /*31b0*/  MUFU.EX2 R58, R3 ;  /* 0x00000003003a7308 */ /* 0x0002a20000000800 */
[----:B----4-:R-:W-:Y:S01]  /*31c0*/  @!P1 FMUL R62, R62, R62 ;  /* 0x0000003e3e3e9220 */ /* 0x010fe20000400000 */
[----:B------:R-:W-:-:S05]  /*31d0*/  FSETP.GEU.AND P1, PT, R67, -126, PT ;  /* 0xc2fc00004300780b */ /* 0x000fca0003f2e000 */
[----:B------:R-:W-:Y:S01]  /*31e0*/  @!P3 FMUL R38, R38, 0.5 ;  /* 0x3f0000002626b820 */ /* 0x000fe20000400000 */
[----:B------:R-:W4:Y:S01]  /*31f0*/  MUFU.EX2 R51, R46 ;  /* 0x0000002e00337308 */ /* 0x000f220000000800 */
[----:B---3--:R-:W-:Y:S01]  /*3200*/  @!P5 FMUL R47, R47, R47 ;  /* 0x0000002f2f2fd220 */ /* 0x008fe20000400000 */
[----:B------:R-:W-:Y:S01]  /*3210*/  FSETP.GEU.AND P5, PT, R54, -126, PT ;  /* 0xc2fc00003600780b */ /* 0x000fe20003fae000 */
[----:B-1----:R-:W-:-:S04]  /*3220*/  FFMA R3, R66, UR6, -R0 ;  /* 0x0000000642037c23 */ /* 0x002fc80008000800 */
[----:B------:R-:W-:Y:S01]  /*3230*/  @!P1 FMUL R67, R67, 0.5 ;  /* 0x3f00000043439820 */ /* 0x000fe20000400000 */
[----:B------:R1:W3:Y:S01]  /*3240*/  MUFU.EX2 R84, R30 ;  /* 0x0000001e00547308 */ /* 0x0002e20000000800 */
[----:B--2---:R-:W-:Y:S01]  /*3250*/  @!P4 FMUL R58, R58, R58 ;  /* 0x0000003a3a3ac220 */ /* 0x004fe20000400000 */
[----:B------:R-:W-:-:S05]  /*3260*/  FSETP.GEU.AND P4, PT, R63, -126, PT ;  /* 0xc2fc00003f00780b */ /* 0x000fca0003f8e000 */
[----:B------:R-:W-:Y:S01]  /*3270*/  @!P5 FMUL R54, R54, 0.5 ;  /* 0x3f0000003636d820 */ /* 0x000fe20000400000 */
[----:B------:R-:W2:Y:S01]  /*3280*/  MUFU.EX2 R66, R38 ;  /* 0x0000002600427308 */ /* 0x000ea20000000800 */
[----:B----4-:R-:W-:Y:S01]  /*3290*/  @!P6 FMUL R51, R51, R51 ;  /* 0x000000333333e220 */ /* 0x010fe20000400000 */
[----:B------:R-:W-:Y:S01]  /*32a0*/  FSETP.GEU.AND P6, PT, R34, -126, PT ;  /* 0xc2fc00002200780b */ /* 0x000fe20003fce000 */
[----:B-1----:R-:W-:-:S04]  /*32b0*/  FFMA R30, R59, UR6, -R0 ;  /* 0x000000063b1e7c23 */ /* 0x002fc80008000800 */
[----:B------:R-:W-:Y:S01]  /*32c0*/  @!P4 FMUL R63, R63, 0.5 ;  /* 0x3f0000003f3fc820 */ /* 0x000fe20000400000 */
[----:B------:R-:W1:Y:S01]  /*32d0*/  MUFU.EX2 R59, R54 ;  /* 0x00000036003b7308 */ /* 0x000e620000000800 */
[----:B---3--:R-:W-:Y:S01]  /*32e0*/  @!P2 FMUL R84, R84, R84 ;  /* 0x000000545454a220 */ /* 0x008fe20000400000 */
[----:B------:R-:W-:-:S05]  /*32f0*/  FSETP.GEU.AND P2, PT, R30, -126, PT ;  /* 0xc2fc00001e00780b */ /* 0x000fca0003f4e000 */
[----:B------:R-:W-:Y:S01]  /*3300*/  @!P6 FMUL R34, R34, 0.5 ;  /* 0x3f0000002222e820 */ /* 0x000fe20000400000 */
[----:B------:R-:W3:Y:S01]  /*3310*/  MUFU.EX2 R67, R67 ;  /* 0x0000004300437308 */ /* 0x000ee20000000800 */
[----:B--2---:R-:W-:Y:S01]  /*3320*/  @!P3 FMUL R66, R66, R66 ;  /* 0x000000424242b220 */ /* 0x004fe20000400000 */
[----:B------:R-:W-:-:S05]  /*3330*/  FSETP.GEU.AND P3, PT, R75, -126, PT ;  /* 0xc2fc00004b00780b */ /* 0x000fca0003f6e000 */
[----:B------:R-:W-:Y:S01]  /*3340*/  @!P2 FMUL R30, R30, 0.5 ;  /* 0x3f0000001e1ea820 */ /* 0x000fe20000400000 */
[----:B------:R2:W4:Y:S01]  /*3350*/  MUFU.EX2 R88, R34 ;  /* 0x0000002200587308 */ /* 0x0005220000000800 */
[----:B-1----:R-:W-:Y:S01]  /*3360*/  @!P5 FMUL R59, R59, R59 ;  /* 0x0000003b3b3bd220 */ /* 0x002fe20000400000 */
[----:B------:R-:W-:-:S05]  /*3370*/  FSETP.GEU.AND P5, PT, R3, -126, PT ;  /* 0xc2fc00000300780b */ /* 0x000fca0003fae000 */
[----:B------:R-:W-:Y:S01]  /*3380*/  @!P3 FMUL R75, R75, 0.5 ;  /* 0x3f0000004b4bb820 */ /* 0x000fe20000400000 */
[----:B------:R-:W1:Y:S01]  /*3390*/  MUFU.EX2 R63, R63 ;  /* 0x0000003f003f7308 */ /* 0x000e620000000800 */
[----:B---3--:R-:W-:Y:S01]  /*33a0*/  @!P1 FMUL R67, R67, R67 ;  /* 0x0000004343439220 */ /* 0x008fe20000400000 */
[----:B------:R-:W-:Y:S01]  /*33b0*/  FSETP.GEU.AND P1, PT, R83, -126, PT ;  /* 0xc2fc00005300780b */ /* 0x000fe20003f2e000 */
[----:B--2---:R-:W-:Y:S02]  /*33c0*/  FFMA R34, R74, UR6, -R0 ;  /* 0x000000064a227c23 */ /* 0x004fe40008000800 */
[----:B------:R-:W-:Y:S02]  /*33d0*/  FADD R54, R72, R67 ;  /* 0x0000004348367221 */ /* 0x000fe40000000000 */
[----:B------:R-:W-:Y:S01]  /*33e0*/  @!P5 FMUL R3, R3, 0.5 ;  /* 0x3f0000000303d820 */ /* 0x000fe20000400000 */
[----:B------:R2:W3:Y:S01]  /*33f0*/  MUFU.EX2 R61, R30 ;  /* 0x0000001e003d7308 */ /* 0x0004e20000000800 */
[----:B----4-:R-:W-:Y:S01]  /*3400*/  @!P6 FMUL R88, R88, R88 ;  /* 0x000000585858e220 */ /* 0x010fe20000400000 */
[----:B------:R-:W-:-:S05]  /*3410*/  FSETP.GEU.AND P6, PT, R34, -126, PT ;  /* 0xc2fc00002200780b */ /* 0x000fca0003fce000 */
[----:B------:R-:W-:Y:S01]  /*3420*/  @!P1 FMUL R83, R83, 0.5 ;  /* 0x3f00000053539820 */ /* 0x000fe20000400000 */
[----:B------:R4:W5:Y:S01]  /*3430*/  MUFU.EX2 R70, R3 ;  /* 0x0000000300467308 */ /* 0x0009620000000800 */
[--C-:B--2---:R-:W-:Y:S01]  /*3440*/  FFMA R30, R82, UR6, -R0.reuse ;  /* 0x00000006521e7c23 */ /* 0x104fe20008000800 */
[----:B-1----:R-:W-:Y:S01]  /*3450*/  @!P4 FMUL R63, R63, R63 ;  /* 0x0000003f3f3fc220 */ /* 0x002fe20000400000 */
[----:B------:R-:W-:-:S03]  /*3460*/  FFMA R0, R87, UR6, -R0 ;  /* 0x0000000657007c23 */ /* 0x000fc60008000800 */
[----:B------:R-:W-:Y:S01]  /*3470*/  FSETP.GEU.AND P4, PT, R30, -126, PT ;  /* 0xc2fc00001e00780b */ /* 0x000fe20003f8e000 */
[----:B------:R-:W-:Y:S01]  /*3480*/  @!P6 FMUL R34, R34, 0.5 ;  /* 0x3f0000002222e820 */ /* 0x000fe20000400000 */
[----:B------:R-:W1:Y:S01]  /*3490*/  MUFU.EX2 R75, R75 ;  /* 0x0000004b004b7308 */ /* 0x000e620000000800 */
[----:B---3--:R-:W-:Y:S01]  /*34a0*/  @!P2 FMUL R61, R61, R61 ;  /* 0x0000003d3d3da220 */ /* 0x008fe20000400000 */
[----:B------:R-:W-:Y:S01]  /*34b0*/  FSETP.GEU.AND P2, PT, R26, -126, PT ;  /* 0xc2fc00001a00780b */ /* 0x000fe20003f4e000 */
[----:B----4-:R-:W-:Y:S01]  /*34c0*/  FADD R3, R24, R33 ;  /* 0x0000002118037221 */ /* 0x010fe20000000000 */
[----:B------:R-:W-:-:S04]  /*34d0*/  F2FP.BF16.F32.PACK_AB R24, R9, R24 ;  /* 0x000000180918723e */ /* 0x000fc800000010ff */
[----:B------:R-:W2:Y:S01]  /*34e0*/  MUFU.EX2 R83, R83 ;  /* 0x0000005300537308 */ /* 0x000ea20000000800 */
[----:B-----5:R-:W-:Y:S01]  /*34f0*/  @!P5 FMUL R70, R70, R70 ;  /* 0x000000464646d220 */ /* 0x020fe20000400000 */
[----:B------:R-:W-:Y:S01]  /*3500*/  FSETP.GEU.AND P5, PT, R71, -126, PT ;  /* 0xc2fc00004700780b */ /* 0x000fe20003fae000 */
[----:B------:R-:W-:Y:S02]  /*3510*/  @!P4 FMUL R30, R30, 0.5 ;  /* 0x3f0000001e1ec820 */ /* 0x000fe40000400000 */
[----:B------:R-:W-:Y:S02]  /*3520*/  FADD R50, R39, R70 ;  /* 0x0000004627327221 */ /* 0x000fe40000000000 */
[----:B------:R-:W-:Y:S01]  /*3530*/  @!P2 FMUL R26, R26, 0.5 ;  /* 0x3f0000001a1aa820 */ /* 0x000fe20000400000 */
[----:B------:R3:W4:Y:S01]  /*3540*/  MUFU.EX2 R82, R34 ;  /* 0x0000002200527308 */ /* 0x0007220000000800 */
[----:B-1----:R-:W-:Y:S01]  /*3550*/  @!P3 FMUL R75, R75, R75 ;  /* 0x0000004b4b4bb220 */ /* 0x002fe20000400000 */
[----:B------:R-:W-:-:S03]  /*3560*/  FSETP.GEU.AND P3, PT, R79, -126, PT ;  /* 0xc2fc00004f00780b */ /* 0x000fc60003f6e000 */
[----:B------:R-:W-:Y:S02]  /*3570*/  FADD R85, R80, R75 ;  /* 0x0000004b50557221 */ /* 0x000fe40000000000 */
[----:B------:R-:W-:Y:S01]  /*3580*/  @!P5 FMUL R71, R71, 0.5 ;  /* 0x3f0000004747d820 */ /* 0x000fe20000400000 */
[----:B------:R1:W5:Y:S01]  /*3590*/  MUFU.EX2 R90, R30 ;  /* 0x0000001e005a7308 */ /* 0x0003620000000800 */
[----:B--2---:R-:W-:Y:S01]  /*35a0*/  @!P1 FMUL R83, R83, R83 ;  /* 0x0000005353539220 */ /* 0x004fe20000400000 */
[----:B------:R-:W-:Y:S01]  /*35b0*/  FSETP.GEU.AND P1, PT, R0, -126, PT ;  /* 0xc2fc00000000780b */ /* 0x000fe20003f2e000 */
[----:B---3--:R-:W-:Y:S02]  /*35c0*/  FADD R34, R21, R52 ;  /* 0x0000003415227221 */ /* 0x008fe40000000000 */
[----:B------:R-:W-:Y:S02]  /*35d0*/  FADD R89, R58, R83 ;  /* 0x000000533a597221 */ /* 0x000fe40000000000 */
[----:B------:R-:W-:Y:S01]  /*35e0*/  @!P3 FMUL R79, R79, 0.5 ;  /* 0x3f0000004f4fb820 */ /* 0x000fe20000400000 */
[----:B------:R2:W-:Y:S01]  /*35f0*/  MUFU.EX2 R74, R26 ;  /* 0x0000001a004a7308 */ /* 0x0005e20000000800 */
[----:B----4-:R-:W-:Y:S01]  /*3600*/  @!P6 FMUL R82, R82, R82 ;  /* 0x000000525252e220 */ /* 0x010fe20000400000 */
[----:B------:R-:W-:Y:S01]  /*3610*/  FSETP.GEU.AND P6, PT, R78, -126, PT ;  /* 0xc2fc00004e00780b */ /* 0x000fe20003fce000 */
[----:B-1----:R-:W-:Y:S01]  /*3620*/  FADD R30, R32, R49 ;  /* 0x00000031201e7221 */ /* 0x002fe20000000000 */
[----:B------:R-:W-:Y:S01]  /*3630*/  FADD R93, R54, R89 ;  /* 0x00000059365d7221 */ /* 0x000fe20000000000 */
[----:B------:R-:W-:-:S02]  /*3640*/  F2FP.BF16.F32.PACK_AB R54, R60, R27 ;  /* 0x0000001b3c36723e */ /* 0x000fc400000010ff */
[----:B------:R-:W-:Y:S01]  /*3650*/  @!P1 FMUL R0, R0, 0.5 ;  /* 0x3f00000000009820 */ /* 0x000fe20000400000 */
[----:B------:R-:W1:Y:S01]  /*3660*/  MUFU.EX2 R71, R71 ;  /* 0x0000004700477308 */ /* 0x000e620000000800 */
[----:B--2---:R-:W-:Y:S01]  /*3670*/  FADD R26, R28, R41 ;  /* 0x000000291c1a7221 */ /* 0x004fe20000000000 */
[----:B-----5:R-:W-:Y:S01]  /*3680*/  @!P4 FMUL R90, R90, R90 ;  /* 0x0000005a5a5ac220 */ /* 0x020fe20000400000 */
[----:B------:R-:W-:Y:S01]  /*3690*/  FSETP.GEU.AND P4, PT, R86, -126, PT ;  /* 0xc2fc00005600780b */ /* 0x000fe20003f8e000 */
[----:B------:R-:W-:Y:S01]  /*36a0*/  FADD R38, R3, R30 ;  /* 0x0000001e03267221 */ /* 0x000fe20000000000 */
[----:B------:R-:W-:Y:S01]  /*36b0*/  FADD R73, R26, R65 ;  /* 0x000000411a497221 */ /* 0x000fe20000000000 */
[----:B------:R-:W-:Y:S01]  /*36c0*/  FADD R26, R4, R37 ;  /* 0x00000025041a7221 */ /* 0x000fe20000000000 */
[----:B------:R-:W-:Y:S01]  /*36d0*/  FADD R65, R10, R53 ;  /* 0x000000350a417221 */ /* 0x000fe20000000000 */
[----:B------:R-:W2:Y:S01]  /*36e0*/  MUFU.EX2 R79, R79 ;  /* 0x0000004f004f7308 */ /* 0x000ea20000000800 */
[----:B------:R-:W-:Y:S01]  /*36f0*/  @!P6 FMUL R78, R78, 0.5 ;  /* 0x3f0000004e4ee820 */ /* 0x000fe20000400000 */
[----:B------:R-:W-:Y:S01]  /*3700*/  FADD R3, R9, R40 ;  /* 0x0000002809037221 */ /* 0x000fe20000000000 */
[----:B------:R-:W-:Y:S01]  /*3710*/  FADD R46, R26, R65 ;  /* 0x000000411a2e7221 */ /* 0x000fe20000000000 */
[----:B------:R-:W-:Y:S01]  /*3720*/  FADD R65, R12, R27 ;  /* 0x0000001b0c417221 */ /* 0x000fe20000000000 */
[----:B------:R-:W-:Y:S01]  /*3730*/  FADD R26, R8, R45 ;  /* 0x0000002d081a7221 */ /* 0x000fe20000000000 */
[----:B------:R-:W-:Y:S01]  /*3740*/  FADD R30, R13, R44 ;  /* 0x0000002c0d1e7221 */ /* 0x000fe20000000000 */
[----:B------:R-:W-:Y:S01]  /*3750*/  FADD R42, R3, R34 ;  /* 0x00000022032a7221 */ /* 0x000fe20000000000 */
[----:B------:R-:W-:Y:S01]  /*3760*/  @!P4 FMUL R86, R86, 0.5 ;  /* 0x3f0000005656c820 */ /* 0x000fe20000400000 */
[----:B------:R-:W-:Y:S01]  /*3770*/  FADD R81, R26, R65 ;  /* 0x000000411a517221 */ /* 0x000fe20000000000 */
[----:B------:R-:W-:Y:S01]  /*3780*/  FADD R77, R30, R69 ;  /* 0x000000451e4d7221 */ /* 0x000fe20000000000 */
[----:B------:R-:W3:Y:S01]  /*3790*/  MUFU.EX2 R65, R0 ;  /* 0x0000000000417308 */ /* 0x000ee20000000800 */
[----:B------:R-:W-:Y:S01]  /*37a0*/  FADD R3, R11, R14 ;  /* 0x0000000e0b037221 */ /* 0x000fe20000000000 */
[----:B------:R-:W-:Y:S01]  /*37b0*/  FADD R34, R23, R56 ;  /* 0x0000003817227221 */ /* 0x000fe20000000000 */
[----:B------:R-:W-:Y:S01]  /*37c0*/  FADD R30, R15, R48 ;  /* 0x000000300f1e7221 */ /* 0x000fe20000000000 */
[----:B------:R-:W-:Y:S01]  /*37d0*/  FADD R69, R29, R60 ;  /* 0x0000003c1d457221 */ /* 0x000fe20000000000 */
[----:B------:R-:W-:Y:S01]  /*37e0*/  FADD R26, R31, R88 ;  /* 0x000000581f1a7221 */ /* 0x000fe20000000000 */
[----:B------:R-:W-:Y:S01]  /*37f0*/  FADD R3, R3, R34 ;  /* 0x0000002203037221 */ /* 0x000fe20000000000 */
[----:B------:R-:W-:Y:S01]  /*3800*/  FADD R87, R55, R90 ;  /* 0x0000005a37577221 */ /* 0x000fe20000000000 */
[----:B------:R-:W4:Y:S01]  /*3810*/  MUFU.EX2 R78, R78 ;  /* 0x0000004e004e7308 */ /* 0x000f220000000800 */
[----:B------:R-:W-:Y:S01]  /*3820*/  FADD R30, R30, R69 ;  /* 0x000000451e1e7221 */ /* 0x000fe20000000000 */
[----:B------:R-:W-:Y:S01]  /*3830*/  FADD R69, R47, R82 ;  /* 0x000000522f457221 */ /* 0x000fe20000000000 */
[----:B------:R-:W-:Y:S01]  /*3840*/  FADD R34, R64, R61 ;  /* 0x0000003d40227221 */ /* 0x000fe20000000000 */
[----:B-1----:R-:W-:Y:S01]  /*3850*/  @!P5 FMUL R71, R71, R71 ;  /* 0x000000474747d220 */ /* 0x002fe20000400000 */
[----:B--2---:R-:W-:Y:S01]  /*3860*/  @!P3 FMUL R79, R79, R79 ;  /* 0x0000004f4f4fb220 */ /* 0x004fe20000400000 */
[----:B------:R-:W-:Y:S01]  /*3870*/  FADD R91, R26, R69 ;  /* 0x000000451a5b7221 */ /* 0x000fe20000000000 */
[----:B------:R-:W-:Y:S01]  /*3880*/  FADD R94, R50, R87 ;  /* 0x00000057325e7221 */ /* 0x000fe20000000000 */
[----:B------:R-:W1:Y:S01]  /*3890*/  MUFU.EX2 R86, R86 ;  /* 0x0000005600567308 */ /* 0x000e620000000800 */
[----:B---3--:R-:W-:Y:S01]  /*38a0*/  @!P1 FMUL R65, R65, R65 ;  /* 0x0000004141419220 */ /* 0x008fe20000400000 */
[----:B------:R-:W-:Y:S01]  /*38b0*/  FADD R92, R34, R85 ;  /* 0x00000055225c7221 */ /* 0x000fe20000000000 */
[----:B------:R-:W-:Y:S01]  /*38c0*/  FADD R26, R68, R63 ;  /* 0x0000003f441a7221 */ /* 0x000fe20000000000 */
[----:B------:R-:W-:Y:S01]  /*38d0*/  FADD R85, R84, R79 ;  /* 0x0000004f54557221 */ /* 0x000fe20000000000 */
[----:B------:R-:W-:Y:S01]  /*38e0*/  FADD R50, R76, R71 ;  /* 0x000000474c327221 */ /* 0x000fe20000000000 */
[----:B------:R-:W-:Y:S01]  /*38f0*/  FADD R89, R62, R65 ;  /* 0x000000413e597221 */ /* 0x000fe20000000000 */
[----:B------:R-:W-:Y:S01]  /*3900*/  @!P2 FMUL R74, R74, R74 ;  /* 0x0000004a4a4aa220 */ /* 0x000fe20000400000 */
[----:B------:R-:W-:Y:S01]  /*3910*/  FADD R26, R26, R85 ;  /* 0x000000551a1a7221 */ /* 0x000fe20000000000 */
[----:B----4-:R-:W-:Y:S01]  /*3920*/  @!P6 FMUL R78, R78, R78 ;  /* 0x0000004e4e4ee220 */ /* 0x010fe20000400000 */
[----:B------:R-:W-:Y:S01]  /*3930*/  FADD R89, R50, R89 ;  /* 0x0000005932597221 */ /* 0x000fe20000000000 */
[----:B------:R-:W-:Y:S01]  /*3940*/  FADD R0, R35, R66 ;  /* 0x0000004223007221 */ /* 0x000fe20000000000 */
[----:B------:R-:W-:Y:S01]  /*3950*/  FADD R34, R43, R74 ;  /* 0x0000004a2b227221 */ /* 0x000fe20000000000 */
[----:B------:R-:W-:Y:S01]  /*3960*/  FADD R69, R51, R78 ;  /* 0x0000004e33457221 */ /* 0x000fe20000000000 */
[----:B------:R-:W-:Y:S01]  /*3970*/  FADD R89, R26, R89 ;  /* 0x000000591a597221 */ /* 0x000fe20000000000 */
[----:B------:R-:W-:Y:S01]  /*3980*/  IMAD.U32 R26, RZ, RZ, UR21 ;  /* 0x00000015ff1a7e24 */ /* 0x000fe2000f8e00ff */
[----:B------:R-:W-:Y:S01]  /*3990*/  UIADD3 UR21, UR53, 0x1, URZ ;  /* 0x0000000135157890 */ /* 0x000fe2000fffe03f */
[----:B-1----:R-:W-:Y:S01]  /*39a0*/  @!P4 FMUL R86, R86, R86 ;  /* 0x000000565656c220 */ /* 0x002fe20000400000 */
[----:B------:R-:W-:Y:S01]  /*39b0*/  FADD R0, R0, R69 ;  /* 0x0000004500007221 */ /* 0x000fe20000000000 */
[----:B------:R-:W-:Y:S01]  /*39c0*/  FADD R38, R38, R73 ;  /* 0x0000004926267221 */ /* 0x000fe20000000000 */
[----:B------:R-:W-:Y:S01]  /*39d0*/  UISETP.NE.AND UP0, UPT, UR21, 0x5, UPT ;  /* 0x000000051500788c */ /* 0x000fe2000bf05270 */
[----:B------:R-:W-:Y:S01]  /*39e0*/  FADD R87, R59, R86 ;  /* 0x000000563b577221 */ /* 0x000fe20000000000 */
[----:B------:R-:W-:Y:S01]  /*39f0*/  FADD R42, R42, R77 ;  /* 0x0000004d2a2a7221 */ /* 0x000fe20000000000 */
[----:B------:R-:W-:Y:S01]  /*3a00*/  FADD R81, R46, R81 ;  /* 0x000000512e517221 */ /* 0x000fe20000000000 */
[----:B------:R-:W-:Y:S01]  /*3a10*/  FADD R3, R3, R30 ;  /* 0x0000001e03037221 */ /* 0x000fe20000000000 */
[----:B------:R-:W-:Y:S01]  /*3a20*/  FADD R87, R34, R87 ;  /* 0x0000005722577221 */ /* 0x000fe20000000000 */
[----:B------:R-:W-:Y:S01]  /*3a30*/  USEL UR6, URZ, 0x1, UP0 ;  /* 0x000000013f067887 */ /* 0x000fe20008000000 */
[----:B------:R-:W-:Y:S01]  /*3a40*/  FADD R91, R91, R94 ;  /* 0x0000005e5b5b7221 */ /* 0x000fe20000000000 */
[----:B------:R-:W-:Y:S01]  /*3a50*/  FADD R92, R92, R93 ;  /* 0x0000005d5c5c7221 */ /* 0x000fe20000000000 */
[----:B------:R-:W-:Y:S01]  /*3a60*/  FADD R0, R0, R87 ;  /* 0x0000005700007221 */ /* 0x000fe20000000000 */
[----:B------:R-:W-:Y:S01]  /*3a70*/  FADD R38, R38, R81 ;  /* 0x0000005126267221 */ /* 0x000fe20000000000 */
[----:B------:R-:W-:Y:S01]  /*3a80*/  FADD R3, R42, R3 ;  /* 0x000000032a037221 */ /* 0x000fe20000000000 */
[----:B------:R-:W-:Y:S01]  /*3a90*/  FADD R92, R92, R89 ;  /* 0x000000595c5c7221 */ /* 0x000fe20000000000 */
[----:B------:R-:W-:Y:S01]  /*3aa0*/  FADD R91, R91, R0 ;  /* 0x000000005b5b7221 */ /* 0x000fe20000000000 */
[----:B------:R1:W-:Y:S01]  /*3ab0*/  SYNCS.ARRIVE.TRANS64.A1T0 RZ, [R26+UR23], RZ ;  /* 0x000000ff1aff79a7 */ /* 0x0003e20008100017 */
[----:B------:R-:W-:Y:S01]  /*3ac0*/  FADD R0, R38, R3 ;  /* 0x0000000326007221 */ /* 0x000fe20000000000 */
[----:B------:R-:W-:Y:S01]  /*3ad0*/  USEL UR21, UR21, URZ, UP0 ;  /* 0x0000003f15157287 */ /* 0x000fe20008000000 */
[----:B------:R-:W-:Y:S01]  /*3ae0*/  LOP3.LUT R18, R18, UR6, RZ, 0x3c, !PT ;  /* 0x0000000612127c12 */ /* 0x000fe2000f8e3cff */
[----:B------:R-:W-:Y:S01]  /*3af0*/  FADD R3, R91, R92 ;  /* 0x0000005c5b037221 */ /* 0x000fe20000000000 */
[----:B------:R-:W-:-:S02]  /*3b00*/  F2FP.BF16.F32.PACK_AB R38, R29, R12 ;  /* 0x0000000c1d26723e */ /* 0x000fc400000010ff */
[----:B------:R-:W-:Y:S02]  /*3b10*/  F2FP.BF16.F32.PACK_AB R40, R40, R33 ;  /* 0x000000212828723e */ /* 0x000fe400000010ff */
[----:B------:R-:W-:Y:S02]  /*3b20*/  F2FP.BF16.F32.PACK_AB R46, R48, R45 ;  /* 0x0000002d302e723e */ /* 0x000fe400000010ff */
[----:B------:R-:W-:Y:S02]  /*3b30*/  F2FP.BF16.F32.PACK_AB R27, R68, R35 ;  /* 0x00000023441b723e */ /* 0x000fe400000010ff */
[----:B------:R-:W-:Y:S02]  /*3b40*/  F2FP.BF16.F32.PACK_AB R42, R14, R37 ;  /* 0x000000250e2a723e */ /* 0x000fe400000010ff */
[----:B------:R-:W-:Y:S02]  /*3b50*/  F2FP.BF16.F32.PACK_AB R44, R44, R41 ;  /* 0x000000292c2c723e */ /* 0x000fe400000010ff */
[----:B------:R-:W-:-:S02]  /*3b60*/  F2FP.BF16.F32.PACK_AB R48, R52, R49 ;  /* 0x000000313430723e */ /* 0x000fc400000010ff */
[----:B------:R-:W-:Y:S02]  /*3b70*/  F2FP.BF16.F32.PACK_AB R50, R56, R53 ;  /* 0x000000353832723e */ /* 0x000fe400000010ff */
[----:B------:R-:W-:Y:S02]  /*3b80*/  F2FP.BF16.F32.PACK_AB R29, R72, R39 ;  /* 0x00000027481d723e */ /* 0x000fe400000010ff */
[----:B------:R-:W-:Y:S02]  /*3b90*/  F2FP.BF16.F32.PACK_AB R31, R76, R43 ;  /* 0x0000002b4c1f723e */ /* 0x000fe400000010ff */
[----:B------:R-:W-:Y:S02]  /*3ba0*/  F2FP.BF16.F32.PACK_AB R33, R80, R47 ;  /* 0x0000002f5021723e */ /* 0x000fe400000010ff */
[----:B------:R-:W-:Y:S02]  /*3bb0*/  F2FP.BF16.F32.PACK_AB R35, R84, R51 ;  /* 0x000000335423723e */ /* 0x000fe400000010ff */
[----:B-1----:R-:W-:-:S02]  /*3bc0*/  F2FP.BF16.F32.PACK_AB R26, R11, R4 ;  /* 0x000000040b1a723e */ /* 0x002fc400000010ff */
        /* <DEDUP_REMOVED lines=13> */
[----:B------:R-:W-:Y:S01]  /*3ca0*/  F2FP.BF16.F32.PACK_AB R53, R83, R90 ;  /* 0x0000005a5335723e */ /* 0x000fe200000010ff */
[----:B------:R-:W-:Y:S06]  /*3cb0*/  @!P0 BRA `(.L_x_21) ;  /* 0x0000000000048947 */ /* 0x000fec0003800000 */
[----:B------:R-:W-:Y:S01]  /*3cc0*/  BPT.TRAP 0x1 ;  /* 0x000000040000795c */ /* 0x000fe20000300000 */
.L_x_21:
[----:B------:R-:W-:Y:S01]  /*3cd0*/  ULEA UR6, UR21, UR48, 0x3 ;  /* 0x0000003015067291 */ /* 0x000fe2000f8e183f */
[----:B------:R-:W-:-:S08]  /*3ce0*/  SHF.L.U32 R4, R18, 0x1f, RZ ;  /* 0x0000001f12047819 */ /* 0x000fd000000006ff */
[----:B------:R-:W1:Y:S02]  /*3cf0*/  SYNCS.PHASECHK.TRANS64.TRYWAIT P1, [UR6+0x1c400], R4 ;  /* 0x01c40004ff0075a7 */ /* 0x000e640008020146 */
[----:B-1----:R-:W-:Y:S05]  /*3d00*/  @!P1 BRA `(.L_x_22) ;  /* 0x0000008c00749947 */ /* 0x002fea0003800000 */
.L_x_124:
[----:B------:R-:W-:Y:S01]  /*3d10*/  ULEA UR10, UR21, UR47, 0xa ;  /* 0x0000002f150a7291 */ /* 0x000fe2000f8e503f */
[----:B------:R-:W-:Y:S01]  /*3d20*/  WARPGROUP.ARRIVE ;  /* 0x00000000000079c5 */ /* 0x000fe20000000000 */
[----:B------:R-:W-:Y:S01]  /*3d30*/  UMOV UR7, 0x40000040 ;  /* 0x4000004000077882 */ /* 0x000fe20000000000 */
[----:B------:R-:W-:-:S04]  /*3d40*/  F2FP.BF16.F32.PACK_AB R55, R65, R86 ;  /* 0x000000564137723e */ /* 0x000fc800000010ff */
[----:B------:R-:W-:Y:S02]  /*3d50*/  UMOV UR6, UR10 ;  /* 0x0000000a00067c82 */ /* 0x000fe40008000000 */
[----:B------:R-:W-:Y:S01]  /*3d60*/  HGMMA.64x64x16.F32.BF16 R88, R24, gdesc[UR4].tnspB, RZ, !UPT, gsb0 ;  /* 0x40e0000418587df0 */ /* 0x000fe2000c0018ff */
[----:B------:R-:W-:Y:S01]  /*3d70*/  UIADD3 UR6, UR10, 0x80, URZ ;  /* 0x000000800a067890 */ /* 0x000fe2000fffe03f */
[----:B------:R-:W-:Y:S01]  /*3d80*/  UMOV UR7, 0x40000040 ;  /* 0x4000004000077882 */ /* 0x000fe20000000000 */
[----:B------:R-:W-:Y:S02]  /*3d90*/  WARPGROUP.DEPBAR.LE gsb0, 0x0 ;  /* 0x00008000000079c5 */ /* 0x000fe40000010000 */
[----:B------:R-:W-:-:S06]  /*3da0*/  WARPGROUP.ARRIVE ;  /* 0x00000000000079c5 */ /* 0x000fcc0000000000 */
[----:B------:R-:W-:Y:S01]  /*3db0*/  HGMMA.64x64x16.F32.BF16 R88, R28, gdesc[UR4].tnspB, R88, gsb0 ;  /* 0x40e000041c587df0 */ /* 0x000fe20008001858 */
        /* <DEDUP_REMOVED lines=29> */
[----:B------:R-:W-:Y:S03]  /*3f90*/  HGMMA.64x64x16.F32.BF16 R88, R52, gdesc[UR4].tnspB, R88, gsb0 ;  /* 0x40e0000434587df0 */ /* 0x000fe60008001858 */
[----:B------:R-:W-:Y:S02]  /*3fa0*/  WARPGROUP.DEPBAR.LE gsb0, 0x0 ;  /* 0x00008000000079c5 */ /* 0x000fe40000010000 */
[----:B------:R-:W-:Y:S05]  /*3fb0*/  @!P0 BRA `(.L_x_23) ;  /* 0x0000000000048947 */ /* 0x000fea0003800000 */
[----:B------:R-:W-:Y:S01]  /*3fc0*/  BPT.TRAP 0x1 ;  /* 0x000000040000795c */ /* 0x000fe20000300000 */
.L_x_23:
[----:B------:R-:W-:Y:S02]  /*3fd0*/  UISETP.GT.U32.AND UP0, UPT, UR51, 0x1, UPT ;  /* 0x000000013300788c */ /* 0x000fe4000bf04070 */
[----:B------:R-:W-:-:S04]  /*3fe0*/  UIADD3 UR22, UR22, 0x1c428, URZ ;  /* 0x0001c42816167890 */ /* 0x000fc8000fffe03f */
[----:B------:R-:W-:Y:S01]  /*3ff0*/  PLOP3.LUT P1, PT, PT, PT, UP0, 0x80, 0x0 ;  /* 0x000000000000781c */ /* 0x000fe20003f2f008 */
[----:B------:R-:W-:-:S09]  /*4000*/  UPRMT UR22, URZ, 0x654, UR22 ;  /* 0x000006543f167896 */ /* 0x000fd20008000016 */
[----:B------:R-:W-:Y:S03]  /*4010*/  SYNCS.ARRIVE.TRANS64.RED.A1T0 RZ, [UR22], RZ ;  /* 0x000000ffffff79a7 */ /* 0x000fe60008100416 */
[----:B------:R-:W-:Y:S05]  /*4020*/  @P1 BRA `(.L_x_24) ;  /* 0x0000000000041947 */ /* 0x000fea0003800000 */
[----:B------:R-:W-:Y:S01]  /*4030*/  BPT.TRAP 0x1 ;  /* 0x000000040000795c */ /* 0x000fe20000300000 */
.L_x_24:
[----:B------:R-:W-:Y:S01]  /*4040*/  UIADD3 UR53, UR21, 0x1, URZ ;  /* 0x0000000115357890 */ /* 0x000fe2000fffe03f */
[C---:B------:R-:W-:Y:S01]  /*4050*/  ISETP.GE.AND P2, PT, R7.reuse, 0x101, PT ;  /* 0x000001010700780c */ /* 0x040fe20003f46270 */
[----:B------:R-:W-:Y:S01]  /*4060*/  VIADD R8, R22, 0x80 ;  /* 0x0000008016087836 */ /* 0x000fe20000000000 */
[----:B-1----:R-:W-:Y:S01]  /*4070*/  IADD3 R4, R7, 0x7f, RZ ;  /* 0x0000007f07047810 */ /* 0x002fe20007ffe0ff */
[----:B------:R-:W-:-:S03]  /*4080*/  UISETP.NE.AND UP0, UPT, UR53, 0x5, UPT ;  /* 0x000000053500788c */ /* 0x000fc6000bf05270 */
[----:B------:R-:W-:Y:S01]  /*4090*/  SHF.R.S32.HI R7, RZ, 0x1f, R4 ;  /* 0x0000001fff077819 */ /* 0x000fe20000011404 */
[----:B------:R-:W-:Y:S02]  /*40a0*/  USEL UR6, URZ, 0x1, UP0 ;  /* 0x000000013f067887 */ /* 0x000fe40008000000 */
[----:B------:R-:W-:Y:S01]  /*40b0*/  USEL UR53, UR53, URZ, UP0 ;  /* 0x0000003f35357287 */ /* 0x000fe20008000000 */
[----:B------:R-:W-:Y:S01]  /*40c0*/  LEA.HI R7, R7, R4, RZ, 0x7 ;  /* 0x0000000407077211 */ /* 0x000fe200078f38ff */
[----:B------:R-:W-:Y:S02]  /*40d0*/  IMAD.MOV.U32 R4, RZ, RZ, R8 ;  /* 0x000000ffff047224 */ /* 0x000fe400078e0008 */
[----:B------:R-:W-:Y:S02]  /*40e0*/  LOP3.LUT R18, R18, UR6, RZ, 0x3c, !PT ;  /* 0x0000000612127c12 */ /* 0x000fe4000f8e3cff */
[----:B------:R-:W-:Y:S01]  /*40f0*/  LEA.HI.SX32 R7, R7, 0xffffffff, 0x19 ;  /* 0xffffffff07077811 */ /* 0x000fe200078fcaff */
[----:B------:R-:W-:Y:S06]  /*4100*/  @!P2 BRA `(.L_x_25) ;  /* 0x000000280044a947 */ /* 0x000fec0003800000 */
[----:B------:R-:W-:Y:S01]  /*4110*/  MOV R4, R8 ;  /* 0x0000000800047202 */ /* 0x000fe20000000f00 */
[----:B------:R-:W-:Y:S01]  /*4120*/  IMAD.MOV.U32 R11, RZ, RZ, R5 ;  /* 0x000000ffff0b7224 */ /* 0x000fe200078e0005 */
[----:B------:R-:W-:Y:S01]  /*4130*/  ULDC UR22, c[0x0][0x604] ;  /* 0x0001810000167ab9 */ /* 0x000fe20000000800 */
[----:B------:R-:W-:-:S07]  /*4140*/  IMAD.MOV.U32 R9, RZ, RZ, R6 ;  /* 0x000000ffff097224 */ /* 0x000fce00078e0006 */
.L_x_36:
[----:B------:R-:W-:Y:S05]  /*4150*/  @!P0 BRA `(.L_x_26) ;  /* 0x0000000000048947 */ /* 0x000fea0003800000 */
[----:B------:R-:W-:Y:S01]  /*4160*/  BPT.TRAP 0x1 ;  /* 0x000000040000795c */ /* 0x000fe20000300000 */
.L_x_26:
[----:B------:R-:W-:Y:S01]  /*4170*/  ULEA UR6, UR53, UR48, 0x3 ;  /* 0x0000003035067291 */ /* 0x000fe2000f8e183f */
[----:B------:R-:W-:-:S08]  /*4180*/  SHF.L.U32 R5, R18, 0x1f, RZ ;  /* 0x0000001f12057819 */ /* 0x000fd000000006ff */
[----:B------:R-:W1:Y:S02]  /*4190*/  SYNCS.PHASECHK.TRANS64.TRYWAIT P2, [UR6+0x1c400], R5 ;  /* 0x01c40005ff0075a7 */ /* 0x000e640008040146 */
[----:B-1----:R-:W-:Y:S05]  /*41a0*/  @!P2 BRA `(.L_x_27) ;  /* 0x000000880064a947 */ /* 0x002fea0003800000 */
.L_x_125:
[----:B------:R-:W-:Y:S01]  /*41b0*/  ULEA UR18, UR53, UR45, 0xa ;  /* 0x0000002d35127291 */ /* 0x000fe2000f8e503f */
[----:B------:R-:W-:Y:S01]  /*41c0*/  WARPGROUP.ARRIVE ;  /* 0x00000000000079c5 */ /* 0x000fe20000000000 */
[----:B------:R-:W-:Y:S01]  /*41d0*/  UMOV UR19, 0x40000040 ;  /* 0x4000004000137882 */ /* 0x000fe20000000000 */
[----:B------:R-:W-:Y:S01]  /*41e0*/  UMOV UR7, 0x40000040 ;  /* 0x4000004000077882 */ /* 0x000fe20000000000 */
[----:B------:R-:W-:Y:S02]  /*41f0*/  UIADD3 UR6, UR18, 0x2, URZ ;  /* 0x0000000212067890 */ /* 0x000fe4000fffe03f */
[----:B------:R-:W-:Y:S01]  /*4200*/  UIADD3 UR10, UR18, 0x4, URZ ;  /* 0x00000004120a7890 */ /* 0x000fe2000fffe03f */
[----:B------:R-:W-:Y:S02]  /*4210*/  UMOV UR11, 0x40000040 ;  /* 0x40000040000b7882 */ /* 0x000fe40000000000 */
[----:B------:R-:W-:Y:S01]  /*4220*/  HGMMA.64x128x16.F32.BF16 R24, gdesc[UR16], RZ, !UPT, gsb0 ;  /* 0x01e00000101879f0 */ /* 0x000fe2000c0018ff */
[----:B------:R-:W-:Y:S01]  /*4230*/  UIADD3 UR14, UR18, 0x6, URZ ;  /* 0x00000006120e7890 */ /* 0x000fe2000fffe03f */
[----:B------:R-:W-:Y:S01]  /*4240*/  UMOV UR15, 0x40000040 ;  /* 0x40000040000f7882 */ /* 0x000fe20000000000 */
[----:B------:R-:W-:-:S02]  /*4250*/  WARPGROUP.DEPBAR.LE gsb0, 0x0 ;  /* 0x00008000000079c5 */ /* 0x000fc40000010000 */
[----:B------:R-:W-:-:S07]  /*4260*/  WARPGROUP.ARRIVE ;  /* 0x00000000000079c5 */ /* 0x000fce0000000000 */
[----:B------:R-:W-:Y:S03]  /*4270*/  HGMMA.64x128x16.F32.BF16 R24, gdesc[UR4], R24, gsb0 ;  /* 0x01e00000041879f0 */ /* 0x000fe60008001818 */
[----:B------:R-:W-:Y:S02]  /*4280*/  WARPGROUP.DEPBAR.LE gsb0, 0x0 ;  /* 0x00008000000079c5 */ /* 0x000fe40000010000 */
[----:B------:R-:W-:-:S07]  /*4290*/  WARPGROUP.ARRIVE ;  /* 0x00000000000079c5 */ /* 0x000fce0000000000 */
[----:B------:R-:W-:Y:S01]  /*42a0*/  HGMMA.64x128x16.F32.BF16 R24, gdesc[UR8], R24, gsb0 ;  /* 0x01e00000081879f0 */ /* 0x000fe20008001818 */
[----:B------:R-:W-:-:S04]  /*42b0*/  UIADD3 UR10, UR53, 0x1, URZ ;  /* 0x00000001350a7890 */ /* 0x000fc8000fffe03f */
[----:B------:R-:W-:-:S04]  /*42c0*/  UISETP.NE.AND UP0, UPT, UR10, 0x5, UPT ;  /* 0x000000050a00788c */ /* 0x000fc8000bf05270 */
[----:B------:R-:W-:Y:S02]  /*42d0*/  USEL UR6, URZ, 0x1, UP0 ;  /* 0x000000013f067887 */ /* 0x000fe40008000000 */
[----:B------:R-:W-:-:S04]  /*42e0*/  USEL UR10, UR10, URZ, UP0 ;  /* 0x0000003f0a0a7287 */ /* 0x000fc80008000000 */
[----:B------:R-:W-:Y:S01]  /*42f0*/  LOP3.LUT R18, R18, UR6, RZ, 0x3c, !PT ;  /* 0x0000000612127c12 */ /* 0x000fe2000f8e3cff */
[----:B------:R-:W-:Y:S02]  /*4300*/  WARPGROUP.DEPBAR.LE gsb0, 0x0 ;  /* 0x00008000000079c5 */ /* 0x000fe40000010000 */
[----:B------:R-:W-:-:S06]  /*4310*/  WARPGROUP.ARRIVE ;  /* 0x00000000000079c5 */ /* 0x000fcc0000000000 */
[----:B------:R-:W-:Y:S03]  /*4320*/  HGMMA.64x128x16.F32.BF16 R24, gdesc[UR12], R24, gsb0 ;  /* 0x01e000000c1879f0 */ /* 0x000fe60008001818 */
[----:B------:R-:W-:Y:S02]  /*4330*/  WARPGROUP.DEPBAR.LE gsb0, 0x0 ;  /* 0x00008000000079c5 */ /* 0x000fe40000010000 */
[----:B------:R-:W-:Y:S05]  /*4340*/  @!P0 BRA `(.L_x_28) ;  /* 0x0000000000048947 */ /* 0x000fea0003800000 */
[----:B------:R-:W-:Y:S01]  /*4350*/  BPT.TRAP 0x1 ;  /* 0x000000040000795c */ /* 0x000fe20000300000 */
.L_x_28:
[----:B-1----:R-:W-:Y:S01]  /*4360*/  FMNMX R6, R24, R11, !PT ;  /* 0x0000000b18067209 */ /* 0x002fe20007800000 */
[----:B------:R-:W-:Y:S01]  /*4370*/  ULEA UR6, UR10, UR48, 0x3 ;  /* 0x000000300a067291 */ /* 0x000fe2000f8e183f */
[----:B------:R-:W-:Y:S02]  /*4380*/  FMNMX R10, R26, R9, !PT ;  /* 0x000000091a0a7209 */ /* 0x000fe40007800000 */
[----:B------:R-:W-:Y:S02]  /*4390*/  FMNMX R5, R25, R6, !PT ;  /* 0x0000000619057209 */ /* 0x000fe40007800000 */
[----:B------:R-:W-:Y:S02]  /*43a0*/  FMNMX R13, R27, R10, !PT ;  /* 0x0000000a1b0d7209 */ /* 0x000fe40007800000 */
[----:B------:R-:W-:Y:S02]  /*43b0*/  FMNMX R6, R28, R5, !PT ;  /* 0x000000051c067209 */ /* 0x000fe40007800000 */
[----:B------:R-:W-:-:S02]  /*43c0*/  FMNMX R10, R30, R13, !PT ;  /* 0x0000000d1e0a7209 */ /* 0x000fc40007800000 */
[----:B------:R-:W-:Y:S02]  /*43d0*/  FMNMX R5, R29, R6, !PT ;  /* 0x000000061d057209 */ /* 0x000fe40007800000 */
[----:B------:R-:W-:Y:S02]  /*43e0*/  FMNMX R15, R31, R10, !PT ;  /* 0x0000000a1f0f7209 */ /* 0x000fe40007800000 */
[----:B------:R-:W-:-:S04]  /*43f0*/  FMNMX R6, R32, R5, !PT ;  /* 0x0000000520067209 */ /* 0x000fc80007800000 */
        /* <DEDUP_REMOVED lines=26> */
[----:B------:R-:W-:-:S05]  /*45a0*/  FMNMX R6, R85, R6, !PT ;  /* 0x0000000655067209 */ /* 0x000fca0007800000 */
[----:B------:R-:W1:Y:S02]  /*45b0*/  SHFL.BFLY PT, R5, R6, 0x1, 0x1f ;  /* 0x0c201f0006057f89 */ /* 0x000e6400000e0000 */
[----:B-1----:R-:W-:Y:S02]  /*45c0*/  FMNMX R8, R6, R5, !PT ;  /* 0x0000000506087209 */ /* 0x002fe40007800000 */
[----:B------:R-:W-:-:S03]  /*45d0*/  FMNMX R6, R34, R15, !PT ;  /* 0x0000000f22067209 */ /* 0x000fc60007800000 */
[----:B------:R-:W1:Y:S01]  /*45e0*/  SHFL.BFLY PT, R5, R8, 0x2, 0x1f ;  /* 0x0c401f0008057f89 */ /* 0x000e6200000e0000 */
[----:B------:R-:W-:-:S04]  /*45f0*/  FMNMX R21, R35, R6, !PT ;  /* 0x0000000623157209 */ /* 0x000fc80007800000 */
[----:B------:R-:W-:-:S04]  /*4600*/  FMNMX R6, R38, R21, !PT ;  /* 0x0000001526067209 */ /* 0x000fc80007800000 */
[----:B------:R-:W-:-:S04]  /*4610*/  FMNMX R21, R39, R6, !PT ;  /* 0x0000000627157209 */ /* 0x000fc80007800000 */
[----:B------:R-:W-:-:S04]  /*4620*/  FMNMX R6, R42, R21, !PT ;  /* 0x000000152a067209 */ /* 0x000fc80007800000 */
[----:B------:R-:W-:-:S04]  /*4630*/  FMNMX R23, R43, R6, !PT ;  /* 0x000000062b177209 */ /* 0x000fc80007800000 */
[----:B------:R-:W-:Y:S02]  /*4640*/  FMNMX R6, R46, R23, !PT ;  /* 0x000000172e067209 */ /* 0x000fe40007800000 */
[----:B-1----:R-:W-:-:S04]  /*4650*/  FMNMX R5, R8, R5, !PT ;  /* 0x0000000508057209 */ /* 0x002fc80007800000 */
[----:B------:R-:W-:-:S04]  /*4660*/  FSETP.NEU.AND P2, PT, R5, -INF , PT ;  /* 0xff8000000500780b */ /* 0x000fc80003f4d000 */
[----:B------:R-:W-:-:S05]  /*4670*/  FSEL R12, R5, RZ, P2 ;  /* 0x000000ff050c7208 */ /* 0x000fca0001000000 */
[C---:B------:R-:W-:Y:S01]  /*4680*/  FMUL R120, R12.reuse, UR22 ;  /* 0x000000160c787c20 */ /* 0x040fe20008400000 */
[----:B------:R-:W-:-:S03]  /*4690*/  FADD R12, -R12, R11 ;  /* 0x0000000b0c0c7221 */ /* 0x000fc60000000100 */
[--C-:B------:R-:W-:Y:S01]  /*46a0*/  FFMA R24, R24, UR22, -R120.reuse ;  /* 0x0000001618187c23 */ /* 0x100fe20008000878 */
[--C-:B------:R-:W-:Y:S01]  /*46b0*/  FFMA R13, R25, UR22, -R120.reuse ;  /* 0x00000016190d7c23 */ /* 0x100fe20008000878 */
[--C-:B------:R-:W-:Y:S01]  /*46c0*/  FFMA R8, R28, UR22, -R120.reuse ;  /* 0x000000161c087c23 */ /* 0x100fe20008000878 */
[--C-:B------:R-:W-:Y:S01]  /*46d0*/  FFMA R21, R33, UR22, -R120.reuse ;  /* 0x0000001621157c23 */ /* 0x100fe20008000878 */
[--C-:B------:R-:W-:Y:S01]  /*46e0*/  FFMA R15, R29, UR22, -R120.reuse ;  /* 0x000000161d0f7c23 */ /* 0x100fe20008000878 */
[----:B------:R-:W-:Y:S01]  /*46f0*/  FSETP.GEU.AND P6, PT, R24, -126, PT ;  /* 0xc2fc00001800780b */ /* 0x000fe20003fce000 */
        /* <DEDUP_REMOVED lines=9> */
[--C-:B------:R-:W-:Y:S01]  /*4790*/  FFMA R33, R41, UR22, -R120.reuse ;  /* 0x0000001629217c23 */ /* 0x100fe20008000878 */
[--C-:B------:R-:W-:Y:S01]  /*47a0*/  FFMA R37, R45, UR22, -R120.reuse ;  /* 0x000000162d257c23 */ /* 0x100fe20008000878 */
[----:B------:R-:W-:Y:S01]  /*47b0*/  FMNMX R25, R47, R6, !PT ;  /* 0x000000062f197209 */ /* 0x000fe20007800000 */
[----:B------:R-:W-:Y:S01]  /*47c0*/  @!P6 FMUL R24, R24, 0.5 ;  /* 0x3f0000001818e820 */ /* 0x000fe20000400000 */
[--C-:B------:R-:W-:Y:S01]  /*47d0*/  FFMA R36, R48, UR22, -R120.reuse ;  /* 0x0000001630247c23 */ /* 0x100fe20008000878 */
[----:B------:R-:W-:Y:S01]  /*47e0*/  @!P3 FMUL R13, R13, 0.5 ;  /* 0x3f0000000d0db820 */ /* 0x000fe20000400000 */
[----:B------:R-:W-:Y:S01]  /*47f0*/  FMNMX R6, R50, R25, !PT ;  /* 0x0000001932067209 */ /* 0x000fe20007800000 */
[----:B------:R-:W-:Y:S01]  /*4800*/  @!P4 FMUL R8, R8, 0.5 ;  /* 0x3f0000000808c820 */ /* 0x000fe20000400000 */
[--C-:B------:R-:W-:Y:S01]  /*4810*/  FFMA R45, R53, UR22, -R120.reuse ;  /* 0x00000016352d7c23 */ /* 0x100fe20008000878 */
[----:B------:R-:W1:Y:S01]  /*4820*/  MUFU.EX2 R24, R24 ;  /* 0x0000001800187308 */ /* 0x000e620000000800 */
[----:B------:R-:W-:Y:S01]  /*4830*/  @!P5 FMUL R15, R15, 0.5 ;  /* 0x3f0000000f0fd820 */ /* 0x000fe20000400000 */
[----:B------:R-:W-:Y:S01]  /*4840*/  @!P2 FMUL R28, R28, 0.5 ;  /* 0x3f0000001c1ca820 */ /* 0x000fe20000400000 */
[----:B------:R-:W-:Y:S01]  /*4850*/  FMNMX R25, R51, R6, !PT ;  /* 0x0000000633197209 */ /* 0x000fe20007800000 */
[--C-:B------:R-:W-:Y:S01]  /*4860*/  FFMA R41, R49, UR22, -R120.reuse ;  /* 0x0000001631297c23 */ /* 0x100fe20008000878 */
[--C-:B------:R-:W-:Y:S01]  /*4870*/  FFMA R20, R52, UR22, -R120.reuse ;  /* 0x0000001634147c23 */ /* 0x100fe20008000878 */
[--C-:B------:R-:W-:Y:S01]  /*4880*/  FFMA R49, R56, UR22, -R120.reuse ;  /* 0x0000001638317c23 */ /* 0x100fe20008000878 */
[----:B------:R-:W-:Y:S01]  /*4890*/  FMNMX R6, R54, R25, !PT ;  /* 0x0000001936067209 */ /* 0x000fe20007800000 */
[----:B------:R-:W2:Y:S01]  /*48a0*/  MUFU.EX2 R13, R13 ;  /* 0x0000000d000d7308 */ /* 0x000ea20000000800 */
[--C-:B------:R-:W-:Y:S01]  /*48b0*/  FFMA R40, R57, UR22, -R120.reuse ;  /* 0x0000001639287c23 */ /* 0x100fe20008000878 */
[--C-:B------:R-:W-:Y:S01]  /*48c0*/  FFMA R57, R64, UR22, -R120.reuse ;  /* 0x0000001640397c23 */ /* 0x100fe20008000878 */
[----:B------:R-:W-:Y:S01]  /*48d0*/  FMNMX R25, R55, R6, !PT ;  /* 0x0000000637197209 */ /* 0x000fe20007800000 */
[--C-:B------:R-:W-:Y:S01]  /*48e0*/  FFMA R53, R60, UR22, -R120.reuse ;  /* 0x000000163c357c23 */ /* 0x100fe20008000878 */
[--C-:B------:R-:W-:Y:S01]  /*48f0*/  FFMA R44, R61, UR22, -R120.reuse ;  /* 0x000000163d2c7c23 */ /* 0x100fe20008000878 */
[--C-:B------:R-:W-:Y:S01]  /*4900*/  FFMA R48, R65, UR22, -R120.reuse ;  /* 0x0000001641307c23 */ /* 0x100fe20008000878 */
        /* <DEDUP_REMOVED lines=9> */
[----:B------:R-:W1:Y:S01]  /*49a0*/  MUFU.EX2 R15, R15 ;  /* 0x0000000f000f7308 */ /* 0x000e620000000800 */
[----:B--2---:R-:W-:Y:S01]  /*49b0*/  @!P3 FMUL R13, R13, R13 ;  /* 0x0000000d0d0db220 */ /* 0x004fe20000400000 */
[----:B------:R-:W-:Y:S01]  /*49c0*/  FSETP.GEU.AND P3, PT, R10, -126, PT ;  /* 0xc2fc00000a00780b */ /* 0x000fe20003f6e000 */
[--C-:B------:R-:W-:Y:S01]  /*49d0*/  FFMA R69, R76, UR22, -R120.reuse ;  /* 0x000000164c457c23 */ /* 0x100fe20008000878 */
[----:B------:R-:W-:Y:S01]  /*49e0*/  FMNMX R6, R62, R25, !PT ;  /* 0x000000193e067209 */ /* 0x000fe20007800000 */
[--C-:B------:R-:W-:Y:S01]  /*49f0*/  FFMA R60, R77, UR22, -R120.reuse ;  /* 0x000000164d3c7c23 */ /* 0x100fe20008000878 */
[--C-:B------:R-:W-:Y:S01]  /*4a00*/  FFMA R64, R81, UR22, -R120.reuse ;  /* 0x0000001651407c23 */ /* 0x100fe20008000878 */
[----:B------:R-:W-:Y:S01]  /*4a10*/  @!P6 FMUL R21, R21, 0.5 ;  /* 0x3f0000001515e820 */ /* 0x000fe20000400000 */
[----:B------:R-:W2:Y:S01]  /*4a20*/  MUFU.EX2 R28, R28 ;  /* 0x0000001c001c7308 */ /* 0x000ea20000000800 */
[----:B---3--:R-:W-:Y:S01]  /*4a30*/  @!P4 FMUL R8, R8, R8 ;  /* 0x000000080808c220 */ /* 0x008fe20000400000 */
[----:B------:R-:W-:Y:S01]  /*4a40*/  FSETP.GEU.AND P4, PT, R23, -126, PT ;  /* 0xc2fc00001700780b */ /* 0x000fe20003f8e000 */
[--C-:B------:R-:W-:Y:S01]  /*4a50*/  FFMA R73, R80, UR22, -R120.reuse ;  /* 0x0000001650497c23 */ /* 0x100fe20008000878 */
[----:B------:R-:W-:Y:S01]  /*4a60*/  FMNMX R25, R63, R6, !PT ;  /* 0x000000063f197209 */ /* 0x000fe20007800000 */
[--C-:B------:R-:W-:Y:S01]  /*4a70*/  FFMA R68, R85, UR22, -R120.reuse ;  /* 0x0000001655447c23 */ /* 0x100fe20008000878 */
[----:B------:R-:W-:Y:S01]  /*4a80*/  FFMA R77, R84, UR22, -R120 ;  /* 0x00000016544d7c23 */ /* 0x000fe20008000878 */
[----:B------:R-:W-:Y:S01]  /*4a90*/  @!P3 FMUL R10, R10, 0.5 ;  /* 0x3f0000000a0ab820 */ /* 0x000fe20000400000 */
[----:B------:R-:W3:Y:S01]  /*4aa0*/  MUFU.EX2 R21, R21 ;  /* 0x0000001500157308 */ /* 0x000ee20000000800 */
[----:B-1----:R-:W-:Y:S01]  /*4ab0*/  @!P5 FMUL R15, R15, R15 ;  /* 0x0000000f0f0fd220 */ /* 0x002fe20000400000 */
[----:B------:R-:W-:Y:S01]  /*4ac0*/  FSETP.GEU.AND P5, PT, R32, -126, PT ;  /* 0xc2fc00002000780b */ /* 0x000fe20003fae000 */
[----:B------:R-:W-:Y:S01]  /*4ad0*/  FMUL R12, R12, UR22 ;  /* 0x000000160c0c7c20 */ /* 0x000fe20008400000 */
[----:B------:R-:W-:-:S03]  /*4ae0*/  FMNMX R6, R66, R25, !PT ;  /* 0x0000001942067209 */ /* 0x000fc60007800000 */
[----:B------:R-:W-:Y:S01]  /*4af0*/  @!P4 FMUL R23, R23, 0.5 ;  /* 0x3f0000001717c820 */ /* 0x000fe20000400000 */
[----:B------:R-:W1:Y:S01]  /*4b00*/  MUFU.EX2 R10, R10 ;  /* 0x0000000a000a7308 */ /* 0x000e620000000800 */
[----:B--2---:R-:W-:Y:S01]  /*4b10*/  @!P2 FMUL R28, R28, R28 ;  /* 0x0000001c1c1ca220 */ /* 0x004fe20000400000 */
[----:B------:R-:W-:Y:S02]  /*4b20*/  FSETP.GEU.AND P2, PT, R33, -126, PT ;  /* 0xc2fc00002100780b */ /* 0x000fe40003f4e000 */
[----:B------:R-:W-:-:S03]  /*4b30*/  FMNMX R25, R67, R6, !PT ;  /* 0x0000000643197209 */ /* 0x000fc60007800000 */
[----:B------:R-:W-:Y:S01]  /*4b40*/  @!P5 FMUL R32, R32, 0.5 ;  /* 0x3f0000002020d820 */ /* 0x000fe20000400000 */
[----:B------:R-:W2:Y:S01]  /*4b50*/  MUFU.EX2 R23, R23 ;  /* 0x0000001700177308 */ /* 0x000ea20000000800 */
[----:B---3--:R-:W-:Y:S01]  /*4b60*/  @!P6 FMUL R21, R21, R21 ;  /* 0x000000151515e220 */ /* 0x008fe20000400000 */
[----:B------:R-:W-:Y:S02]  /*4b70*/  FSETP.GEU.AND P6, PT, R14, -126, PT ;  /* 0xc2fc00000e00780b */ /* 0x000fe40003fce000 */
[----:B------:R-:W-:-:S03]  /*4b80*/  FMNMX R6, R70, R25, !PT ;  /* 0x0000001946067209 */ /* 0x000fc60007800000 */
[----:B------:R-:W-:Y:S01]  /*4b90*/  @!P2 FMUL R33, R33, 0.5 ;  /* 0x3f0000002121a820 */ /* 0x000fe20000400000 */
[----:B------:R-:W3:Y:S01]  /*4ba0*/  MUFU.EX2 R32, R32 ;  /* 0x0000002000207308 */ /* 0x000ee20000000800 */
[----:B-1----:R-:W-:Y:S01]  /*4bb0*/  @!P3 FMUL R10, R10, R10 ;  /* 0x0000000a0a0ab220 */ /* 0x002fe20000400000 */
[----:B------:R-:W-:Y:S02]  /*4bc0*/  FSETP.GEU.AND P3, PT, R37, -126, PT ;  /* 0xc2fc00002500780b */ /* 0x000fe40003f6e000 */
        /* <DEDUP_REMOVED lines=44> */
[----:B------:R-:W-:Y:S01]  /*4e90*/  FSETP.GEU.AND P6, PT, R57, -126, PT ;  /* 0xc2fc00003900780b */ /* 0x000fe20003fce000 */
[----:B------:R-:W1:Y:S04]  /*4ea0*/  SHFL.BFLY PT, R25, R6, 0x1, 0x1f ;  /* 0x0c201f0006197f89 */ /* 0x000e6800000e0000 */
[----:B------:R-:W-:Y:S01]  /*4eb0*/  @!P2 FMUL R44, R44, 0.5 ;  /* 0x3f0000002c2ca820 */ /* 0x000fe20000400000 */
[----:B------:R-:W4:Y:S01]  /*4ec0*/  MUFU.EX2 R53, R53 ;  /* 0x0000003500357308 */ /* 0x000f220000000800 */
[----:B--2---:R-:W-:Y:S01]  /*4ed0*/  @!P3 FMUL R49, R49, R49 ;  /* 0x000000313131b220 */ /* 0x004fe20000400000 */
[----:B------:R-:W-:-:S05]  /*4ee0*/  FSETP.GEU.AND P3, PT, R48, -126, PT ;  /* 0xc2fc00003000780b */ /* 0x000fca0003f6e000 */
[----:B------:R-:W-:Y:S01]  /*4ef0*/  @!P6 FMUL R57, R57, 0.5 ;  /* 0x3f0000003939e820 */ /* 0x000fe20000400000 */
[----:B------:R-:W2:Y:S01]  /*4f00*/  MUFU.EX2 R44, R44 ;  /* 0x0000002c002c7308 */ /* 0x000ea20000000800 */
[----:B---3--:R-:W-:Y:S01]  /*4f10*/  @!P4 FMUL R40, R40, R40 ;  /* 0x000000282828c220 */ /* 0x008fe20000400000 */
[----:B------:R-:W-:-:S05]  /*4f20*/  FSETP.GEU.AND P4, PT, R61, -126, PT ;  /* 0xc2fc00003d00780b */ /* 0x000fca0003f8e000 */
[----:B------:R-:W-:Y:S01]  /*4f30*/  @!P3 FMUL R48, R48, 0.5 ;  /* 0x3f0000003030b820 */ /* 0x000fe20000400000 */
[----:B------:R-:W3:Y:S01]  /*4f40*/  MUFU.EX2 R57, R57 ;  /* 0x0000003900397308 */ /* 0x000ee20000000800 */
[----:B----4-:R-:W-:Y:S01]  /*4f50*/  @!P5 FMUL R53, R53, R53 ;  /* 0x000000353535d220 */ /* 0x010fe20000400000 */
[----:B------:R-:W-:Y:S02]  /*4f60*/  FSETP.GEU.AND P5, PT, R52, -126, PT ;  /* 0xc2fc00003400780b */ /* 0x000fe40003fae000 */
[----:B-1----:R-:W-:-:S03]  /*4f70*/  FMNMX R6, R6, R25, !PT ;  /* 0x0000001906067209 */ /* 0x002fc60007800000 */
        /* <DEDUP_REMOVED lines=8> */
[----:B------:R-:W-:-:S03]  /*5000*/  FSETP.GEU.AND P6, PT, R56, -126, PT ;  /* 0xc2fc00003800780b */ /* 0x000fc60003fce000 */
[----:B------:R-:W-:Y:S01]  /*5010*/  FADD R11, R28, R57 ;  /* 0x000000391c0b7221 */ /* 0x000fe20000000000 */
[----:B------:R-:W-:Y:S01]  /*5020*/  F2FP.BF16.F32.PACK_AB R28, R21, R28 ;  /* 0x0000001c151c723e */ /* 0x000fe200000010ff */
        /* <DEDUP_REMOVED lines=16> */
[----:B------:R-:W-:-:S04]  /*5130*/  FSETP.NEU.AND P2, PT, R6, -INF , PT ;  /* 0xff8000000600780b */ /* 0x000fc80003f4d000 */
[----:B------:R-:W-:Y:S01]  /*5140*/  FSEL R72, R6, RZ, P2 ;  /* 0x000000ff06487208 */ /* 0x000fe20001000000 */
[----:B------:R-:W-:Y:S01]  /*5150*/  @!P5 FMUL R73, R73, 0.5 ;  /* 0x3f0000004949d820 */ /* 0x000fe20000400000 */
[----:B------:R-:W1:Y:S01]  /*5160*/  MUFU.EX2 R60, R60 ;  /* 0x0000003c003c7308 */ /* 0x000e620000000800 */
[----:B--2---:R-:W-:Y:S01]  /*5170*/  @!P6 FMUL R56, R56, R56 ;  /* 0x000000383838e220 */ /* 0x004fe20000400000 */
[----:B------:R-:W-:Y:S01]  /*5180*/  FSETP.GEU.AND P6, PT, R64, -126, PT ;  /* 0xc2fc00004000780b */ /* 0x000fe20003fce000 */
[C---:B------:R-:W-:Y:S01]  /*5190*/  FMUL R76, R72.reuse, UR22 ;  /* 0x00000016484c7c20 */ /* 0x040fe20008400000 */
[----:B------:R-:W-:Y:S01]  /*51a0*/  FSETP.GEU.AND P2, PT, R77, -126, PT ;  /* 0xc2fc00004d00780b */ /* 0x000fe20003f4e000 */
[----:B------:R-:W-:Y:S01]  /*51b0*/  FADD R121, -R72, R9 ;  /* 0x0000000948797221 */ /* 0x000fe20000000100 */
[----:B------:R-:W-:Y:S01]  /*51c0*/  FADD R9, R24, R49 ;  /* 0x0000003118097221 */ /* 0x000fe20000000000 */
[--C-:B------:R-:W-:Y:S01]  /*51d0*/  FFMA R25, R26, UR22, -R76.reuse ;  /* 0x000000161a197c23 */ /* 0x100fe2000800084c */
[----:B------:R-:W2:Y:S01]  /*51e0*/  MUFU.EX2 R73, R73 ;  /* 0x0000004900497308 */ /* 0x000ea20000000800 */
[----:B---3--:R-:W-:Y:S01]  /*51f0*/  @!P3 FMUL R69, R69, R69 ;  /* 0x000000454545b220 */ /* 0x008fe20000400000 */
[----:B------:R-:W-:Y:S01]  /*5200*/  FSETP.GEU.AND P3, PT, R68, -126, PT ;  /* 0xc2fc00004400780b */ /* 0x000fe20003f6e000 */
[--C-:B------:R-:W-:Y:S01]  /*5210*/  FFMA R26, R27, UR22, -R76.reuse ;  /* 0x000000161b1a7c23 */ /* 0x100fe2000800084c */
[--C-:B------:R-:W-:Y:S01]  /*5220*/  FFMA R27, R30, UR22, -R76.reuse ;  /* 0x000000161e1b7c23 */ /* 0x100fe2000800084c */
[--C-:B------:R-:W-:Y:S01]  /*5230*/  FFMA R29, R34, UR22, -R76.reuse ;  /* 0x00000016221d7c23 */ /* 0x100fe2000800084c */
[--C-:B------:R-:W-:Y:S01]  /*5240*/  FFMA R31, R31, UR22, -R76.reuse ;  /* 0x000000161f1f7c23 */ /* 0x100fe2000800084c */
[----:B------:R-:W-:Y:S01]  /*5250*/  @!P6 FMUL R64, R64, 0.5 ;  /* 0x3f0000004040e820 */ /* 0x000fe20000400000 */
[--C-:B------:R-:W-:Y:S01]  /*5260*/  FFMA R35, R35, UR22, -R76.reuse ;  /* 0x0000001623237c23 */ /* 0x100fe2000800084c */
[----:B-1----:R-:W-:Y:S01]  /*5270*/  @!P4 FMUL R60, R60, R60 ;  /* 0x0000003c3c3cc220 */ /* 0x002fe20000400000 */
[----:B------:R-:W-:Y:S01]  /*5280*/  FSETP.GEU.AND P4, PT, R25, -126, PT ;  /* 0xc2fc00001900780b */ /* 0x000fe20003f8e000 */
[----:B------:R-:W-:Y:S01]  /*5290*/  @!P2 FMUL R77, R77, 0.5 ;  /* 0x3f0000004d4da820 */ /* 0x000fe20000400000 */
[--C-:B------:R-:W-:Y:S01]  /*52a0*/  FFMA R38, R38, UR22, -R76.reuse ;  /* 0x0000001626267c23 */ /* 0x100fe2000800084c */
[----:B------:R-:W1:Y:S01]  /*52b0*/  MUFU.EX2 R64, R64 ;  /* 0x0000004000407308 */ /* 0x000e620000000800 */
[--C-:B------:R-:W-:Y:S01]  /*52c0*/  FFMA R39, R39, UR22, -R76.reuse ;  /* 0x0000001627277c23 */ /* 0x100fe2000800084c */
[----:B------:R-:W-:Y:S01]  /*52d0*/  @!P3 FMUL R68, R68, 0.5 ;  /* 0x3f0000004444b820 */ /* 0x000fe20000400000 */
[--C-:B------:R-:W-:Y:S01]  /*52e0*/  FFMA R42, R42, UR22, -R76.reuse ;  /* 0x000000162a2a7c23 */ /* 0x100fe2000800084c */
[----:B--2---:R-:W-:Y:S01]  /*52f0*/  @!P5 FMUL R73, R73, R73 ;  /* 0x000000494949d220 */ /* 0x004fe20000400000 */
[----:B------:R-:W-:Y:S01]  /*5300*/  FSETP.GEU.AND P5, PT, R26, -126, PT ;  /* 0xc2fc00001a00780b */ /* 0x000fe20003fae000 */
[--C-:B------:R-:W-:Y:S01]  /*5310*/  FFMA R46, R46, UR22, -R76.reuse ;  /* 0x000000162e2e7c23 */ /* 0x100fe2000800084c */
[--C-:B------:R-:W-:Y:S01]  /*5320*/  FFMA R50, R50, UR22, -R76.reuse ;  /* 0x0000001632327c23 */ /* 0x100fe2000800084c */
[----:B------:R-:W2:Y:S01]  /*5330*/  MUFU.EX2 R68, R68 ;  /* 0x0000004400447308 */ /* 0x000ea20000000800 */
[--C-:B------:R-:W-:Y:S01]  /*5340*/  FFMA R59, R59, UR22, -R76.reuse ;  /* 0x000000163b3b7c23 */ /* 0x100fe2000800084c */
[----:B------:R-:W-:Y:S01]  /*5350*/  @!P4 FMUL R25, R25, 0.5 ;  /* 0x3f0000001919c820 */ /* 0x000fe20000400000 */
[--C-:B------:R-:W-:Y:S01]  /*5360*/  FFMA R63, R63, UR22, -R76.reuse ;  /* 0x000000163f3f7c23 */ /* 0x100fe2000800084c */
[--C-:B------:R-:W-:Y:S01]  /*5370*/  FFMA R67, R67, UR22, -R76.reuse ;  /* 0x0000001643437c23 */ /* 0x100fe2000800084c */
[--C-:B------:R-:W-:Y:S01]  /*5380*/  FFMA R75, R75, UR22, -R76.reuse ;  /* 0x000000164b4b7c23 */ /* 0x100fe2000800084c */
[--C-:B------:R-:W-:Y:S01]  /*5390*/  FFMA R82, R82, UR22, -R76.reuse ;  /* 0x0000001652527c23 */ /* 0x100fe2000800084c */
[--C-:B------:R-:W-:Y:S01]  /*53a0*/  FFMA R83, R83, UR22, -R76.reuse ;  /* 0x0000001653537c23 */ /* 0x100fe2000800084c */
[----:B------:R-:W3:Y:S01]  /*53b0*/  MUFU.EX2 R77, R77 ;  /* 0x0000004d004d7308 */ /* 0x000ee20000000800 */
[----:B-1----:R-:W-:Y:S01]  /*53c0*/  @!P6 FMUL R64, R64, R64 ;  /* 0x000000404040e220 */ /* 0x002fe20000400000 */
[----:B------:R-:W-:Y:S01]  /*53d0*/  FSETP.GEU.AND P6, PT, R27, -126, PT ;  /* 0xc2fc00001b00780b */ /* 0x000fe20003fce000 */
[----:B------:R-:W-:Y:S01]  /*53e0*/  @!P5 FMUL R26, R26, 0.5 ;  /* 0x3f0000001a1ad820 */ /* 0x000fe20000400000 */
[--C-:B------:R-:W-:Y:S01]  /*53f0*/  FFMA R71, R71, UR22, -R76.reuse ;  /* 0x0000001647477c23 */ /* 0x100fe2000800084c */
[--C-:B------:R-:W-:Y:S01]  /*5400*/  FFMA R79, R79, UR22, -R76.reuse ;  /* 0x000000164f4f7c23 */ /* 0x100fe2000800084c */
[----:B------:R-:W-:Y:S01]  /*5410*/  FFMA R86, R86, UR22, -R76 ;  /* 0x0000001656567c23 */ /* 0x000fe2000800084c */
[----:B------:R-:W-:Y:S01]  /*5420*/  FMUL R121, R121, UR22 ;  /* 0x0000001679797c20 */ /* 0x000fe20008400000 */
[----:B------:R-:W1:Y:S01]  /*5430*/  MUFU.EX2 R25, R25 ;  /* 0x0000001900197308 */ /* 0x000e620000000800 */
[----:B--2---:R-:W-:Y:S01]  /*5440*/  @!P3 FMUL R68, R68, R68 ;  /* 0x000000444444b220 */ /* 0x004fe20000400000 */
[----:B------:R-:W-:-:S02]  /*5450*/  FSETP.GEU.AND P3, PT, R29, -126, PT ;  /* 0xc2fc00001d00780b */ /* 0x000fc40003f6e000 */
[----:B------:R-:W-:-:S03]  /*5460*/  F2FP.BF16.F32.PACK_AB R24, R13, R24 ;  /* 0x000000180d18723e */ /* 0x000fc600000010ff */
[----:B------:R-:W-:Y:S01]  /*5470*/  @!P6 FMUL R27, R27, 0.5 ;  /* 0x3f0000001b1be820 */ /* 0x000fe20000400000 */
[----:B------:R2:W4:Y:S01]  /*5480*/  MUFU.EX2 R30, R26 ;  /* 0x0000001a001e7308 */ /* 0x0005220000000800 */
[----:B---3--:R-:W-:Y:S01]  /*5490*/  @!P2 FMUL R77, R77, R77 ;  /* 0x0000004d4d4da220 */ /* 0x008fe20000400000 */
[----:B------:R-:W-:-:S05]  /*54a0*/  FSETP.GEU.AND P2, PT, R31, -126, PT ;  /* 0xc2fc00001f00780b */ /* 0x000fca0003f4e000 */
[----:B------:R-:W-:Y:S01]  /*54b0*/  @!P3 FMUL R29, R29, 0.5 ;  /* 0x3f0000001d1db820 */ /* 0x000fe20000400000 */
[----:B------:R-:W3:Y:S01]  /*54c0*/  MUFU.EX2 R27, R27 ;  /* 0x0000001b001b7308 */ /* 0x000ee20000000800 */
[----:B-1----:R-:W-:Y:S01]  /*54d0*/  @!P4 FMUL R25, R25, R25 ;  /* 0x000000191919c220 */ /* 0x002fe20000400000 */
[----:B------:R-:W-:Y:S01]  /*54e0*/  FSETP.GEU.AND P4, PT, R35, -126, PT ;  /* 0xc2fc00002300780b */ /* 0x000fe20003f8e000 */
[----:B--2---:R-:W-:-:S04]  /*54f0*/  FFMA R26, R43, UR22, -R76 ;  /* 0x000000162b1a7c23 */ /* 0x004fc8000800084c */
[----:B------:R-:W-:Y:S01]  /*5500*/  @!P2 FMUL R31, R31, 0.5 ;  /* 0x3f0000001f1fa820 */ /* 0x000fe20000400000 */
[----:B------:R-:W1:Y:S01]  /*5510*/  MUFU.EX2 R29, R29 ;  /* 0x0000001d001d7308 */ /* 0x000e620000000800 */
[----:B----4-:R-:W-:Y:S01]  /*5520*/  @!P5 FMUL R30, R30, R30 ;  /* 0x0000001e1e1ed220 */ /* 0x010fe20000400000 */
[----:B------:R-:W-:-:S05]  /*5530*/  FSETP.GEU.AND P5, PT, R38, -126, PT ;  /* 0xc2fc00002600780b */ /* 0x000fca0003fae000 */
[----:B------:R-:W-:Y:S01]  /*5540*/  @!P4 FMUL R35, R35, 0.5 ;  /* 0x3f0000002323c820 */ /* 0x000fe20000400000 */
[----:B------:R2:W4:Y:S01]  /*5550*/  MUFU.EX2 R34, R31 ;  /* 0x0000001f00227308 */ /* 0x0005220000000800 */
[----:B---3--:R-:W-:Y:S01]  /*5560*/  @!P6 FMUL R27, R27, R27 ;  /* 0x0000001b1b1be220 */ /* 0x008fe20000400000 */
[----:B------:R-:W-:-:S05]  /*5570*/  FSETP.GEU.AND P6, PT, R39, -126, PT ;  /* 0xc2fc00002700780b */ /* 0x000fca0003fce000 */
[----:B------:R-:W-:Y:S01]  /*5580*/  @!P5 FMUL R38, R38, 0.5 ;  /* 0x3f0000002626d820 */ /* 0x000fe20000400000 */
[----:B------:R3:W5:Y:S01]  /*5590*/  MUFU.EX2 R80, R35 ;  /* 0x0000002300507308 */ /* 0x0007620000000800 */
[----:B-1----:R-:W-:Y:S01]  /*55a0*/  @!P3 FMUL R29, R29, R29 ;  /* 0x0000001d1d1db220 */ /* 0x002fe20000400000 */
[----:B------:R-:W-:Y:S01]  /*55b0*/  FSETP.GEU.AND P3, PT, R26, -126, PT ;  /* 0xc2fc00001a00780b */ /* 0x000fe20003f6e000 */
[----:B--2---:R-:W-:-:S04]  /*55c0*/  FFMA R31, R47, UR22, -R76 ;  /* 0x000000162f1f7c23 */ /* 0x004fc8000800084c */
[----:B------:R-:W-:Y:S01]  /*55d0*/  @!P6 FMUL R39, R39, 0.5 ;  /* 0x3f0000002727e820 */ /* 0x000fe20000400000 */
[----:B------:R1:W2:Y:S01]  /*55e0*/  MUFU.EX2 R81, R38 ;  /* 0x0000002600517308 */ /* 0x0002a20000000800 */
[----:B----4-:R-:W-:Y:S01]  /*55f0*/  @!P2 FMUL R34, R34, R34 ;  /* 0x000000222222a220 */ /* 0x010fe20000400000 */
[----:B------:R-:W-:Y:S01]  /*5600*/  FSETP.GEU.AND P2, PT, R42, -126, PT ;  /* 0xc2fc00002a00780b */ /* 0x000fe20003f4e000 */
[----:B---3--:R-:W-:-:S04]  /*5610*/  FFMA R35, R51, UR22, -R76 ;  /* 0x0000001633237c23 */ /* 0x008fc8000800084c */
[----:B------:R-:W-:Y:S01]  /*5620*/  @!P3 FMUL R26, R26, 0.5 ;  /* 0x3f0000001a1ab820 */ /* 0x000fe20000400000 */
[----:B------:R-:W3:Y:S01]  /*5630*/  MUFU.EX2 R84, R39 ;  /* 0x0000002700547308 */ /* 0x000ee20000000800 */
[----:B-----5:R-:W-:Y:S01]  /*5640*/  @!P4 FMUL R80, R80, R80 ;  /* 0x000000505050c220 */ /* 0x020fe20000400000 */
[----:B------:R-:W-:Y:S01]  /*5650*/  FSETP.GEU.AND P4, PT, R46, -126, PT ;  /* 0xc2fc00002e00780b */ /* 0x000fe20003f8e000 */
[----:B-1----:R-:W-:-:S04]  /*5660*/  FFMA R38, R55, UR22, -R76 ;  /* 0x0000001637267c23 */ /* 0x002fc8000800084c */
[----:B------:R-:W-:Y:S01]  /*5670*/  @!P2 FMUL R42, R42, 0.5 ;  /* 0x3f0000002a2aa820 */ /* 0x000fe20000400000 */
[----:B------:R1:W4:Y:S01]  /*5680*/  MUFU.EX2 R120, R26 ;  /* 0x0000001a00787308 */ /* 0x0003220000000800 */
[----:B--2---:R-:W-:Y:S01]  /*5690*/  @!P5 FMUL R81, R81, R81 ;  /* 0x000000515151d220 */ /* 0x004fe20000400000 */
[----:B------:R-:W-:-:S05]  /*56a0*/  FSETP.GEU.AND P5, PT, R31, -126, PT ;  /* 0xc2fc00001f00780b */ /* 0x000fca0003fae000 */
[----:B------:R-:W-:Y:S01]  /*56b0*/  @!P4 FMUL R46, R46, 0.5 ;  /* 0x3f0000002e2ec820 */ /* 0x000fe20000400000 */
[----:B------:R2:W5:Y:S01]  /*56c0*/  MUFU.EX2 R43, R42 ;  /* 0x0000002a002b7308 */ /* 0x0005620000000800 */
[----:B---3--:R-:W-:Y:S01]  /*56d0*/  @!P6 FMUL R84, R84, R84 ;  /* 0x000000545454e220 */ /* 0x008fe20000400000 */
[----:B------:R-:W-:Y:S01]  /*56e0*/  FSETP.GEU.AND P6, PT, R50, -126, PT ;  /* 0xc2fc00003200780b */ /* 0x000fe20003fce000 */
[----:B-1----:R-:W-:-:S04]  /*56f0*/  FFMA R26, R54, UR22, -R76 ;  /* 0x00000016361a7c23 */ /* 0x002fc8000800084c */
[----:B------:R-:W-:Y:S01]  /*5700*/  @!P5 FMUL R31, R31, 0.5 ;  /* 0x3f0000001f1fd820 */ /* 0x000fe20000400000 */
[----:B------:R-:W1:Y:S01]  /*5710*/  MUFU.EX2 R47, R46 ;  /* 0x0000002e002f7308 */ /* 0x000e620000000800 */
[----:B----4-:R-:W-:Y:S01]  /*5720*/  @!P3 FMUL R120, R120, R120 ;  /* 0x000000787878b220 */ /* 0x010fe20000400000 */
[----:B------:R-:W-:Y:S01]  /*5730*/  FSETP.GEU.AND P3, PT, R26, -126, PT ;  /* 0xc2fc00001a00780b */ /* 0x000fe20003f6e000 */
[----:B--2---:R-:W-:Y:S01]  /*5740*/  FADD R42, R36, R73 ;  /* 0x00000049242a7221 */ /* 0x004fe20000000000 */
[----:B------:R-:W-:-:S03]  /*5750*/  F2FP.BF16.F32.PACK_AB R36, R41, R36 ;  /* 0x000000242924723e */ /* 0x000fc600000010ff */
[----:B------:R-:W-:Y:S01]  /*5760*/  @!P6 FMUL R50, R50, 0.5 ;  /* 0x3f0000003232e820 */ /* 0x000fe20000400000 */
[----:B------:R2:W3:Y:S01]  /*5770*/  MUFU.EX2 R122, R31 ;  /* 0x0000001f007a7308 */ /* 0x0004e20000000800 */
[----:B-----5:R-:W-:Y:S01]  /*5780*/  @!P2 FMUL R43, R43, R43 ;  /* 0x0000002b2b2ba220 */ /* 0x020fe20000400000 */
[----:B------:R-:W-:Y:S01]  /*5790*/  FSETP.GEU.AND P2, PT, R35, -126, PT ;  /* 0xc2fc00002300780b */ /* 0x000fe20003f4e000 */
[----:B------:R-:W-:Y:S01]  /*57a0*/  FADD R42, R11, R42 ;  /* 0x0000002a0b2a7221 */ /* 0x000fe20000000000 */
[----:B------:R-:W-:-:S03]  /*57b0*/  FADD R11, R10, R61 ;  /* 0x0000003d0a0b7221 */ /* 0x000fc60000000000 */
[----:B------:R-:W-:Y:S01]  /*57c0*/  @!P3 FMUL R26, R26, 0.5 ;  /* 0x3f0000001a1ab820 */ /* 0x000fe20000400000 */
[----:B------:R-:W4:Y:S01]  /*57d0*/  MUFU.EX2 R51, R50 ;  /* 0x0000003200337308 */ /* 0x000f220000000800 */
[----:B--2---:R-:W-:Y:S01]  /*57e0*/  FFMA R31, R58, UR22, -R76 ;  /* 0x000000163a1f7c23 */ /* 0x004fe2000800084c */
[----:B-1----:R-:W-:Y:S01]  /*57f0*/  @!P4 FMUL R47, R47, R47 ;  /* 0x0000002f2f2fc220 */ /* 0x002fe20000400000 */
[----:B------:R-:W-:-:S04]  /*5800*/  FSETP.GEU.AND P4, PT, R38, -126, PT ;  /* 0xc2fc00002600780b */ /* 0x000fc80003f8e000 */
[----:B------:R-:W-:Y:S01]  /*5810*/  @!P2 FMUL R35, R35, 0.5 ;  /* 0x3f0000002323a820 */ /* 0x000fe20000400000 */
[----:B------:R1:W2:Y:S01]  /*5820*/  MUFU.EX2 R55, R26 ;  /* 0x0000001a00377308 */ /* 0x0002a20000000800 */
[----:B---3--:R-:W-:Y:S01]  /*5830*/  @!P5 FMUL R122, R122, R122 ;  /* 0x0000007a7a7ad220 */ /* 0x008fe20000400000 */
[----:B------:R-:W-:-:S06]  /*5840*/  FSETP.GEU.AND P5, PT, R31, -126, PT ;  /* 0xc2fc00001f00780b */ /* 0x000fcc0003fae000 */
[----:B------:R-:W-:Y:S01]  /*5850*/  @!P4 FMUL R38, R38, 0.5 ;  /* 0x3f0000002626c820 */ /* 0x000fe20000400000 */
[----:B----4-:R-:W-:Y:S01]  /*5860*/  @!P6 FMUL R51, R51, R51 ;  /* 0x000000333333e220 */ /* 0x010fe20000400000 */
[----:B------:R-:W-:Y:S01]  /*5870*/  FSETP.GEU.AND P6, PT, R59, -126, PT ;  /* 0xc2fc00003b00780b */ /* 0x000fe20003fce000 */
[----:B------:R3:W4:Y:S01]  /*5880*/  MUFU.EX2 R54, R35 ;  /* 0x0000002300367308 */ /* 0x0007220000000800 */
[----:B-1----:R-:W-:-:S03]  /*5890*/  FFMA R26, R66, UR22, -R76 ;  /* 0x00000016421a7c23 */ /* 0x002fc6000800084c */
[----:B------:R-:W-:Y:S01]  /*58a0*/  @!P5 FMUL R31, R31, 0.5 ;  /* 0x3f0000001f1fd820 */ /* 0x000fe20000400000 */
[----:B--2---:R-:W-:Y:S01]  /*58b0*/  @!P3 FMUL R55, R55, R55 ;  /* 0x000000373737b220 */ /* 0x004fe20000400000 */
[----:B------:R-:W-:Y:S02]  /*58c0*/  FSETP.GEU.AND P3, PT, R63, -126, PT ;  /* 0xc2fc00003f00780b */ /* 0x000fe40003f6e000 */
[----:B------:R1:W2:Y:S01]  /*58d0*/  MUFU.EX2 R58, R38 ;  /* 0x00000026003a7308 */ /* 0x0002a20000000800 */
[----:B---3--:R-:W-:-:S03]  /*58e0*/  FFMA R35, R62, UR22, -R76 ;  /* 0x000000163e237c23 */ /* 0x008fc6000800084c */
[----:B------:R-:W-:-:S04]  /*58f0*/  @!P6 FMUL R59, R59, 0.5 ;  /* 0x3f0000003b3be820 */ /* 0x000fc80000400000 */
[----:B------:R3:W5:Y:S01]  /*5900*/  MUFU.EX2 R62, R31 ;  /* 0x0000001f003e7308 */ /* 0x0007620000000800 */
[----:B----4-:R-:W-:Y:S01]  /*5910*/  @!P2 FMUL R54, R54, R54 ;  /* 0x000000363636a220 */ /* 0x010fe20000400000 */
[----:B------:R-:W-:Y:S01]  /*5920*/  FSETP.GEU.AND P2, PT, R35, -126, PT ;  /* 0xc2fc00002300780b */ /* 0x000fe20003f4e000 */
[----:B-1----:R-:W-:Y:S01]  /*5930*/  FFMA R38, R78, UR22, -R76 ;  /* 0x000000164e267c23 */ /* 0x002fe2000800084c */
[----:B------:R-:W-:-:S04]  /*5940*/  @!P3 FMUL R63, R63, 0.5 ;  /* 0x3f0000003f3fb820 */ /* 0x000fc80000400000 */
[----:B------:R-:W1:Y:S01]  /*5950*/  MUFU.EX2 R59, R59 ;  /* 0x0000003b003b7308 */ /* 0x000e620000000800 */
[----:B---3--:R-:W-:Y:S01]  /*5960*/  FFMA R31, R70, UR22, -R76 ;  /* 0x00000016461f7c23 */ /* 0x008fe2000800084c */
[----:B--2---:R-:W-:Y:S01]  /*5970*/  @!P4 FMUL R58, R58, R58 ;  /* 0x0000003a3a3ac220 */ /* 0x004fe20000400000 */
[----:B------:R-:W-:-:S04]  /*5980*/  FSETP.GEU.AND P4, PT, R26, -126, PT ;  /* 0xc2fc00001a00780b */ /* 0x000fc80003f8e000 */
[----:B------:R-:W-:Y:S01]  /*5990*/  @!P2 FMUL R35, R35, 0.5 ;  /* 0x3f0000002323a820 */ /* 0x000fe20000400000 */
[----:B------:R-:W2:Y:S01]  /*59a0*/  MUFU.EX2 R63, R63 ;  /* 0x0000003f003f7308 */ /* 0x000ea20000000800 */
[----:B-----5:R-:W-:Y:S01]  /*59b0*/  @!P5 FMUL R62, R62, R62 ;  /* 0x0000003e3e3ed220 */ /* 0x020fe20000400000 */
[----:B------:R-:W-:-:S06]  /*59c0*/  FSETP.GEU.AND P5, PT, R67, -126, PT ;  /* 0xc2fc00004300780b */ /* 0x000fcc0003fae000 */
[----:B------:R-:W-:Y:S01]  /*59d0*/  @!P4 FMUL R26, R26, 0.5 ;  /* 0x3f0000001a1ac820 */ /* 0x000fe20000400000 */
[----:B-1----:R-:W-:Y:S01]  /*59e0*/  @!P6 FMUL R59, R59, R59 ;  /* 0x0000003b3b3be220 */ /* 0x002fe20000400000 */
[----:B------:R-:W-:Y:S01]  /*59f0*/  FSETP.GEU.AND P6, PT, R31, -126, PT ;  /* 0xc2fc00001f00780b */ /* 0x000fe20003fce000 */
[----:B------:R1:W3:Y:S04]  /*5a00*/  MUFU.EX2 R66, R35 ;  /* 0x0000002300427308 */ /* 0x0002e80000000800 */
[----:B------:R-:W-:Y:S01]  /*5a10*/  @!P5 FMUL R67, R67, 0.5 ;  /* 0x3f0000004343d820 */ /* 0x000fe20000400000 */
[----:B--2---:R-:W-:-:S03]  /*5a20*/  @!P3 FMUL R63, R63, R63 ;  /* 0x0000003f3f3fb220 */ /* 0x004fc60000400000 */
[----:B------:R2:W4:Y:S01]  /*5a30*/  MUFU.EX2 R70, R26 ;  /* 0x0000001a00467308 */ /* 0x0005220000000800 */
[--C-:B-1----:R-:W-:Y:S01]  /*5a40*/  FFMA R35, R74, UR22, -R76.reuse ;  /* 0x000000164a237c23 */ /* 0x102fe2000800084c */
[----:B------:R-:W-:Y:S02]  /*5a50*/  FFMA R76, R87, UR22, -R76 ;  /* 0x00000016574c7c23 */ /* 0x000fe4000800084c */
[----:B------:R-:W-:Y:S02]  /*5a60*/  @!P6 FMUL R31, R31, 0.5 ;  /* 0x3f0000001f1fe820 */ /* 0x000fe40000400000 */
[----:B------:R-:W-:Y:S02]  /*5a70*/  FSETP.GEU.AND P3, PT, R35, -126, PT ;  /* 0xc2fc00002300780b */ /* 0x000fe40003f6e000 */
[----:B------:R-:W1:Y:S01]  /*5a80*/  MUFU.EX2 R67, R67 ;  /* 0x0000004300437308 */ /* 0x000e620000000800 */
[----:B---3--:R-:W-:Y:S01]  /*5a90*/  @!P2 FMUL R66, R66, R66 ;  /* 0x000000424242a220 */ /* 0x008fe20000400000 */
[----:B------:R-:W-:Y:S01]  /*5aa0*/  FSETP.GEU.AND P2, PT, R71, -126, PT ;  /* 0xc2fc00004700780b */ /* 0x000fe20003f4e000 */
[----:B--2---:R-:W-:Y:S01]  /*5ab0*/  FADD R26, R32, R65 ;  /* 0x00000041201a7221 */ /* 0x004fe20000000000 */
[----:B------:R-:W-:-:S04]  /*5ac0*/  F2FP.BF16.F32.PACK_AB R32, R33, R32 ;  /* 0x000000202120723e */ /* 0x000fc800000010ff */
[----:B------:R2:W3:Y:S01]  /*5ad0*/  MUFU.EX2 R74, R31 ;  /* 0x0000001f004a7308 */ /* 0x0004e20000000800 */
[----:B----4-:R-:W-:Y:S01]  /*5ae0*/  @!P4 FMUL R70, R70, R70 ;  /* 0x000000464646c220 */ /* 0x010fe20000400000 */
[----:B------:R-:W-:Y:S01]  /*5af0*/  FSETP.GEU.AND P4, PT, R75, -126, PT ;  /* 0xc2fc00004b00780b */ /* 0x000fe20003f8e000 */
[----:B------:R-:W-:Y:S02]  /*5b00*/  @!P3 FMUL R35, R35, 0.5 ;  /* 0x3f0000002323b820 */ /* 0x000fe40000400000 */
[----:B------:R-:W-:Y:S01]  /*5b10*/  FADD R87, R29, R70 ;  /* 0x000000461d577221 */ /* 0x000fe20000000000 */
[----:B------:R-:W-:Y:S01]  /*5b20*/  F2FP.BF16.F32.PACK_AB R29, R80, R29 ;  /* 0x0000001d501d723e */ /* 0x000fe200000010ff */
[----:B------:R-:W-:Y:S01]  /*5b30*/  @!P2 FMUL R71, R71, 0.5 ;  /* 0x3f0000004747a820 */ /* 0x000fe20000400000 */
[----:B------:R4:W5:Y:S01]  /*5b40*/  MUFU.EX2 R78, R35 ;  /* 0x00000023004e7308 */ /* 0x0009620000000800 */
[----:B-1----:R-:W-:Y:S01]  /*5b50*/  @!P5 FMUL R67, R67, R67 ;  /* 0x000000434343d220 */ /* 0x002fe20000400000 */
[----:B------:R-:W-:Y:S01]  /*5b60*/  FSETP.GEU.AND P5, PT, R38, -126, PT ;  /* 0xc2fc00002600780b */ /* 0x000fe20003fae000 */
[----:B--2---:R-:W-:Y:S01]  /*5b70*/  FADD R31, R41, R64 ;  /* 0x00000040291f7221 */ /* 0x004fe20000000000 */
[----:B------:R-:W-:-:S03]  /*5b80*/  F2FP.BF16.F32.PACK_AB R41, R59, R62 ;  /* 0x0000003e3b29723e */ /* 0x000fc600000010ff */
[----:B------:R-:W-:Y:S01]  /*5b90*/  @!P4 FMUL R75, R75, 0.5 ;  /* 0x3f0000004b4bc820 */ /* 0x000fe20000400000 */
[----:B------:R-:W1:Y:S01]  /*5ba0*/  MUFU.EX2 R71, R71 ;  /* 0x0000004700477308 */ /* 0x000e620000000800 */
[----:B---3--:R-:W-:Y:S01]  /*5bb0*/  @!P6 FMUL R74, R74, R74 ;  /* 0x0000004a4a4ae220 */ /* 0x008fe20000400000 */
[----:B------:R-:W-:Y:S01]  /*5bc0*/  FSETP.GEU.AND P6, PT, R82, -126, PT ;  /* 0xc2fc00005200780b */ /* 0x000fe20003fce000 */
[----:B----4-:R-:W-:Y:S01]  /*5bd0*/  FADD R35, R9, R26 ;  /* 0x0000001a09237221 */ /* 0x010fe20000000000 */
[----:B------:R-:W-:Y:S01]  /*5be0*/  FADD R9, R13, R40 ;  /* 0x000000280d097221 */ /* 0x000fe20000000000 */
[----:B------:R-:W-:Y:S01]  /*5bf0*/  FADD R26, R21, R48 ;  /* 0x00000030151a7221 */ /* 0x000fe20000000000 */
[----:B------:R-:W-:Y:S01]  /*5c00*/  F2FP.BF16.F32.PACK_AB R40, R40, R49 ;  /* 0x000000312828723e */ /* 0x000fe200000010ff */
[----:B------:R-:W-:Y:S01]  /*5c10*/  @!P5 FMUL R38, R38, 0.5 ;  /* 0x3f0000002626d820 */ /* 0x000fe20000400000 */
[----:B------:R-:W2:Y:S01]  /*5c20*/  MUFU.EX2 R75, R75 ;  /* 0x0000004b004b7308 */ /* 0x000ea20000000800 */
[----:B-----5:R-:W-:Y:S01]  /*5c30*/  @!P3 FMUL R78, R78, R78 ;  /* 0x0000004e4e4eb220 */ /* 0x020fe20000400000 */
[----:B------:R-:W-:Y:S01]  /*5c40*/  FSETP.GEU.AND P3, PT, R83, -126, PT ;  /* 0xc2fc00005300780b */ /* 0x000fe20003f6e000 */
[----:B------:R-:W-:Y:S01]  /*5c50*/  FADD R46, R26, R31 ;  /* 0x0000001f1a2e7221 */ /* 0x000fe20000000000 */
[----:B------:R-:W-:Y:S01]  /*5c60*/  FADD R26, R14, R69 ;  /* 0x000000450e1a7221 */ /* 0x000fe20000000000 */
[----:B------:R-:W-:Y:S01]  /*5c70*/  FADD R124, R43, R78 ;  /* 0x0000004e2b7c7221 */ /* 0x000fe20000000000 */
[----:B------:R-:W-:Y:S01]  /*5c80*/  FADD R35, R35, R42 ;  /* 0x0000002a23237221 */ /* 0x000fe20000000000 */
[----:B------:R-:W-:Y:S01]  /*5c90*/  @!P6 FMUL R82, R82, 0.5 ;  /* 0x3f0000005252e820 */ /* 0x000fe20000400000 */
[----:B------:R3:W4:Y:S01]  /*5ca0*/  MUFU.EX2 R72, R38 ;  /* 0x0000002600487308 */ /* 0x0007220000000800 */
[----:B-1----:R-:W-:Y:S01]  /*5cb0*/  @!P2 FMUL R71, R71, R71 ;  /* 0x000000474747a220 */ /* 0x002fe20000400000 */
[----:B------:R-:W-:-:S02]  /*5cc0*/  FSETP.GEU.AND P2, PT, R121, -126, PT ;  /* 0xc2fc00007900780b */ /* 0x000fc40003f4e000 */
[----:B------:R-:W-:-:S03]  /*5cd0*/  F2FP.BF16.F32.PACK_AB R42, R44, R53 ;  /* 0x000000352c2a723e */ /* 0x000fc600000010ff */
[----:B------:R-:W-:Y:S01]  /*5ce0*/  @!P3 FMUL R83, R83, 0.5 ;  /* 0x3f0000005353b820 */ /* 0x000fe20000400000 */
[----:B------:R-:W1:Y:S01]  /*5cf0*/  MUFU.EX2 R82, R82 ;  /* 0x0000005200527308 */ /* 0x000e620000000800 */
[----:B--2---:R-:W-:Y:S01]  /*5d00*/  @!P4 FMUL R75, R75, R75 ;  /* 0x0000004b4b4bc220 */ /* 0x004fe20000400000 */
[----:B------:R-:W-:Y:S01]  /*5d10*/  FSETP.GEU.AND P4, PT, R79, -126, PT ;  /* 0xc2fc00004f00780b */ /* 0x000fe20003f8e000 */
[----:B---3--:R-:W-:Y:S01]  /*5d20*/  FADD R38, R33, R56 ;  /* 0x0000003821267221 */ /* 0x008fe20000000000 */
[C---:B------:R-:W-:Y:S01]  /*5d30*/  F2FP.BF16.F32.PACK_AB R33, R120.reuse, R43 ;  /* 0x0000002b7821723e */ /* 0x040fe200000010ff */
[----:B------:R-:W-:Y:S01]  /*5d40*/  FADD R123, R120, R75 ;  /* 0x0000004b787b7221 */ /* 0x000fe20000000000 */
[----:B------:R-:W-:Y:S01]  /*5d50*/  F2FP.BF16.F32.PACK_AB R43, R63, R66 ;  /* 0x000000423f2b723e */ /* 0x000fe200000010ff */
[----:B------:R-:W-:Y:S01]  /*5d60*/  FADD R39, R9, R38 ;  /* 0x0000002609277221 */ /* 0x000fe20000000000 */
[----:B------:R-:W2:Y:S01]  /*5d70*/  MUFU.EX2 R83, R83 ;  /* 0x0000005300537308 */ /* 0x000ea20000000800 */
[----:B----4-:R-:W-:Y:S01]  /*5d80*/  @!P5 FMUL R72, R72, R72 ;  /* 0x000000484848d220 */ /* 0x010fe20000400000 */
[----:B------:R-:W-:Y:S01]  /*5d90*/  FSETP.GEU.AND P5, PT, R86, -126, PT ;  /* 0xc2fc00005600780b */ /* 0x000fe20003fae000 */
[----:B------:R-:W-:Y:S01]  /*5da0*/  FADD R9, R8, R53 ;  /* 0x0000003508097221 */ /* 0x000fe20000000000 */
[----:B------:R-:W-:Y:S01]  /*5db0*/  FADD R38, R20, R77 ;  /* 0x0000004d14267221 */ /* 0x000fe20000000000 */
[----:B------:R-:W-:Y:S01]  /*5dc0*/  @!P2 FMUL R121, R121, 0.5 ;  /* 0x3f0000007979a820 */ /* 0x000fe20000400000 */
[----:B------:R-:W-:Y:S01]  /*5dd0*/  FADD R39, R39, R46 ;  /* 0x0000002e27277221 */ /* 0x000fe20000000000 */
[----:B------:R-:W-:Y:S01]  /*5de0*/  @!P4 FMUL R79, R79, 0.5 ;  /* 0x3f0000004f4fc820 */ /* 0x000fe20000400000 */
[----:B------:R-:W-:Y:S01]  /*5df0*/  FADD R31, R9, R26 ;  /* 0x0000001a091f7221 */ /* 0x000fe20000000000 */
[----:B-1----:R-:W-:Y:S01]  /*5e00*/  @!P6 FMUL R82, R82, R82 ;  /* 0x000000525252e220 */ /* 0x002fe20000400000 */
[----:B------:R-:W-:Y:S01]  /*5e10*/  FSETP.GEU.AND P6, PT, R76, -126, PT ;  /* 0xc2fc00004c00780b */ /* 0x000fe20003fce000 */
[----:B------:R-:W-:Y:S01]  /*5e20*/  FADD R9, R15, R44 ;  /* 0x0000002c0f097221 */ /* 0x000fe20000000000 */
[----:B------:R-:W-:Y:S01]  /*5e30*/  FADD R26, R37, R60 ;  /* 0x0000003c251a7221 */ /* 0x000fe20000000000 */
[----:B------:R-:W1:Y:S01]  /*5e40*/  MUFU.EX2 R79, R79 ;  /* 0x0000004f004f7308 */ /* 0x000e620000000800 */
[----:B------:R-:W-:Y:S01]  /*5e50*/  FADD R50, R11, R38 ;  /* 0x000000260b327221 */ /* 0x000fe20000000000 */
[----:B------:R-:W-:Y:S01]  /*5e60*/  @!P5 FMUL R86, R86, 0.5 ;  /* 0x3f0000005656d820 */ /* 0x000fe20000400000 */
[----:B------:R-:W-:Y:S01]  /*5e70*/  FADD R11, R23, R52 ;  /* 0x00000034170b7221 */ /* 0x000fe20000000000 */
[----:B--2---:R-:W-:Y:S01]  /*5e80*/  @!P3 FMUL R83, R83, R83 ;  /* 0x000000535353b220 */ /* 0x004fe20000400000 */
[----:B------:R-:W-:Y:S01]  /*5e90*/  FSETP.GEU.AND P3, PT, R12, -126, PT ;  /* 0xc2fc00000c00780b */ /* 0x000fe20003f6e000 */
[----:B------:R-:W-:Y:S01]  /*5ea0*/  FADD R38, R45, R68 ;  /* 0x000000442d267221 */ /* 0x000fe20000000000 */
[----:B------:R-:W-:Y:S01]  /*5eb0*/  FADD R26, R9, R26 ;  /* 0x0000001a091a7221 */ /* 0x000fe20000000000 */
[----:B------:R-:W2:Y:S01]  /*5ec0*/  MUFU.EX2 R86, R86 ;  /* 0x0000005600567308 */ /* 0x000ea20000000800 */
[----:B------:R-:W-:Y:S01]  /*5ed0*/  FADD R9, R25, R62 ;  /* 0x0000003e19097221 */ /* 0x000fe20000000000 */
[----:B------:R-:W-:Y:S01]  /*5ee0*/  @!P6 FMUL R76, R76, 0.5 ;  /* 0x3f0000004c4ce820 */ /* 0x000fe20000400000 */
[----:B------:R-:W-:Y:S01]  /*5ef0*/  FADD R11, R11, R38 ;  /* 0x000000260b0b7221 */ /* 0x000fe20000000000 */
[----:B------:R-:W-:Y:S01]  /*5f00*/  FADD R126, R51, R82 ;  /* 0x00000052337e7221 */ /* 0x000fe20000000000 */
[----:B------:R-:W-:Y:S01]  /*5f10*/  FADD R38, R30, R59 ;  /* 0x0000003b1e267221 */ /* 0x000fe20000000000 */
[----:B------:R-:W-:Y:S01]  /*5f20*/  FADD R127, R9, R124 ;  /* 0x0000007c097f7221 */ /* 0x000fe20000000000 */
[----:B------:R-:W-:Y:S01]  /*5f30*/  FADD R9, R27, R66 ;  /* 0x000000421b097221 */ /* 0x000fe20000000000 */
[----:B------:R3:W4:Y:S01]  /*5f40*/  MUFU.EX2 R85, R76 ;  /* 0x0000004c00557308 */ /* 0x0007220000000800 */
[----:B------:R-:W-:Y:S01]  /*5f50*/  FADD R130, R87, R126 ;  /* 0x0000007e57827221 */ /* 0x000fe20000000000 */
[----:B------:R-:W-:Y:S01]  /*5f60*/  @!P3 FMUL R12, R12, 0.5 ;  /* 0x3f0000000c0cb820 */ /* 0x000fe20000400000 */
[----:B------:R-:W-:Y:S01]  /*5f70*/  FADD R124, R47, R72 ;  /* 0x000000482f7c7221 */ /* 0x000fe20000000000 */
[----:B------:R-:W-:Y:S01]  /*5f80*/  FADD R126, R38, R123 ;  /* 0x0000007b267e7221 */ /* 0x000fe20000000000 */
[----:B------:R-:W-:Y:S01]  /*5f90*/  FADD R38, R80, R67 ;  /* 0x0000004350267221 */ /* 0x000fe20000000000 */
[----:B------:R-:W-:Y:S01]  /*5fa0*/  FADD R87, R54, R83 ;  /* 0x0000005336577221 */ /* 0x000fe20000000000 */
[----:B-1----:R-:W-:Y:S01]  /*5fb0*/  @!P4 FMUL R79, R79, R79 ;  /* 0x0000004f4f4fc220 */ /* 0x002fe20000400000 */
[----:B------:R-:W-:Y:S01]  /*5fc0*/  FADD R128, R9, R124 ;  /* 0x0000007c09807221 */ /* 0x000fe20000000000 */
[----:B--2---:R-:W-:Y:S01]  /*5fd0*/  @!P5 FMUL R86, R86, R86 ;  /* 0x000000565656d220 */ /* 0x004fe20000400000 */
[----:B------:R-:W1:Y:S01]  /*5fe0*/  MUFU.EX2 R9, R12 ;  /* 0x0000000c00097308 */ /* 0x000e620000000800 */
[----:B------:R-:W-:Y:S01]  /*5ff0*/  FADD R129, R38, R87 ;  /* 0x0000005726817221 */ /* 0x000fe20000000000 */
[----:B---3--:R-:W-:Y:S01]  /*6000*/  FADD R76, R81, R74 ;  /* 0x0000004a514c7221 */ /* 0x008fe20000000000 */
[----:B------:R-:W-:Y:S01]  /*6010*/  FADD R125, R55, R86 ;  /* 0x00000056377d7221 */ /* 0x000fe20000000000 */
[----:B------:R-:W-:Y:S01]  /*6020*/  FADD R38, R34, R63 ;  /* 0x0000003f22267221 */ /* 0x000fe20000000000 */
[----:B------:R-:W-:Y:S01]  /*6030*/  FADD R123, R122, R79 ;  /* 0x0000004f7a7b7221 */ /* 0x000fe20000000000 */
[----:B------:R-:W-:Y:S01]  /*6040*/  FADD R87, R84, R71 ;  /* 0x0000004754577221 */ /* 0x000fe20000000000 */
[----:B----4-:R-:W-:Y:S01]  /*6050*/  @!P6 FMUL R85, R85, R85 ;  /* 0x000000555555e220 */ /* 0x010fe20000400000 */
[----:B------:R-:W2:Y:S01]  /*6060*/  MUFU.EX2 R12, R121 ;  /* 0x00000079000c7308 */ /* 0x000ea20000000800 */
[----:B------:R-:W-:Y:S01]  /*6070*/  FADD R125, R76, R125 ;  /* 0x0000007d4c7d7221 */ /* 0x000fe20000000000 */
        /* <DEDUP_REMOVED lines=12> */
[----:B------:R-:W-:Y:S01]  /*6140*/  SHF.L.U32 R11, R18, 0x1f, RZ ;  /* 0x0000001f120b7819 */ /* 0x000fe200000006ff */
[----:B------:R-:W-:Y:S01]  /*6150*/  FADD R126, R126, R87 ;  /* 0x000000577e7e7221 */ /* 0x000fe20000000000 */
[----:B------:R-:W-:Y:S01]  /*6160*/  FADD R26, R35, R26 ;  /* 0x0000001a231a7221 */ /* 0x000fe20000000000 */
[----:B-1----:R-:W-:Y:S01]  /*6170*/  @!P3 FMUL R9, R9, R9 ;  /* 0x000000090909b220 */ /* 0x002fe20000400000 */
[----:B--2---:R-:W-:Y:S01]  /*6180*/  @!P2 FMUL R12, R12, R12 ;  /* 0x0000000c0c0ca220 */ /* 0x004fe20000400000 */
[----:B------:R-:W-:Y:S01]  /*6190*/  FADD R127, R127, R126 ;  /* 0x0000007e7f7f7221 */ /* 0x000fe20000000000 */
[----:B------:R1:W2:Y:S01]  /*61a0*/  SYNCS.PHASECHK.TRANS64.TRYWAIT P2, [UR6+0x1c400], R11 ;  /* 0x01c4000bff0075a7 */ /* 0x0002a20008040146 */
[----:B------:R-:W-:Y:S01]  /*61b0*/  F2FP.BF16.F32.PACK_AB R27, R34, R27 ;  /* 0x0000001b221b723e */ /* 0x000fe200000010ff */
[----:B------:R-:W-:Y:S01]  /*61c0*/  FFMA R0, R9, R0, R26 ;  /* 0x0000000009007223 */ /* 0x000fe2000000001a */
[----:B------:R-:W-:Y:S01]  /*61d0*/  F2FP.BF16.F32.PACK_AB R34, R37, R14 ;  /* 0x0000000e2522723e */ /* 0x000fe200000010ff */
[----:B------:R-:W-:Y:S01]  /*61e0*/  FFMA R3, R12, R3, R127 ;  /* 0x000000030c037223 */ /* 0x000fe2000000007f */
[----:B------:R-:W-:Y:S01]  /*61f0*/  F2FP.BF16.F32.PACK_AB R25, R30, R25 ;  /* 0x000000191e19723e */ /* 0x000fe200000010ff */
[----:B------:R-:W-:Y:S01]  /*6200*/  FMUL R88, R88, R9 ;  /* 0x0000000958587220 */ /* 0x000fe20000400000 */
[----:B------:R-:W-:Y:S01]  /*6210*/  F2FP.BF16.F32.PACK_AB R35, R122, R47 ;  /* 0x0000002f7a23723e */ /* 0x000fe200000010ff */
[----:B------:R-:W-:Y:S01]  /*6220*/  FMUL R89, R89, R9 ;  /* 0x0000000959597220 */ /* 0x000fe20000400000 */
[----:B------:R-:W-:Y:S01]  /*6230*/  F2FP.BF16.F32.PACK_AB R37, R54, R51 ;  /* 0x000000333625723e */ /* 0x000fe200000010ff */
[-C--:B------:R-:W-:Y:S01]  /*6240*/  FMUL R92, R92, R9.reuse ;  /* 0x000000095c5c7220 */ /* 0x080fe20000400000 */
[----:B------:R-:W-:Y:S01]  /*6250*/  F2FP.BF16.F32.PACK_AB R38, R45, R20 ;  /* 0x000000142d26723e */ /* 0x000fe200000010ff */
[----:B------:R-:W-:Y:S01]  /*6260*/  FMUL R93, R93, R9 ;  /* 0x000000095d5d7220 */ /* 0x000fe20000400000 */
[----:B------:R-:W-:Y:S01]  /*6270*/  F2FP.BF16.F32.PACK_AB R44, R48, R57 ;  /* 0x00000039302c723e */ /* 0x000fe200000010ff */
[----:B------:R-:W-:Y:S01]  /*6280*/  FMUL R96, R96, R9 ;  /* 0x0000000960607220 */ /* 0x000fe20000400000 */
[----:B------:R-:W-:Y:S01]  /*6290*/  F2FP.BF16.F32.PACK_AB R46, R52, R61 ;  /* 0x0000003d342e723e */ /* 0x000fe200000010ff */
[-C--:B------:R-:W-:Y:S01]  /*62a0*/  FMUL R97, R97, R9.reuse ;  /* 0x0000000961617220 */ /* 0x080fe20000400000 */
        /* <DEDUP_REMOVED lines=38> */
[----:B------:R-:W-:Y:S01]  /*6510*/  F2FP.BF16.F32.PACK_AB R54, R68, R77 ;  /* 0x0000004d4436723e */ /* 0x000fe200000010ff */
[----:B-12---:R-:W-:Y:S06]  /*6520*/  @!P0 BRA `(.L_x_29) ;  /* 0x0000000000048947 */ /* 0x006fec0003800000 */
[----:B------:R-:W-:Y:S01]  /*6530*/  BPT.TRAP 0x1 ;  /* 0x000000040000795c */ /* 0x000fe20000300000 */
.L_x_29:
[----:B------:R-:W-:Y:S05]  /*6540*/  @P2 BRA `(.L_x_30) ;  /* 0x0000000000082947 */ /* 0x000fea0003800000 */
[----:B------:R-:W1:Y:S02]  /*6550*/  SYNCS.PHASECHK.TRANS64.TRYWAIT P2, [UR6+0x1c400], R11 ;  /* 0x01c4000bff0075a7 */ /* 0x000e640008040146 */
[----:B-1----:R-:W-:Y:S05]  /*6560*/  @!P2 BRA `(.L_x_31) ;  /* 0x00000064008ca947 */ /* 0x002fea0003800000 */
.L_x_30:
[----:B------:R-:W-:Y:S01]  /*6570*/  ULEA UR11, UR10, UR47, 0xa ;  /* 0x0000002f0a0b7291 */ /* 0x000fe2000f8e503f */
[----:B------:R-:W-:Y:S01]  /*6580*/  WARPGROUP.ARRIVE ;  /* 0x00000000000079c5 */ /* 0x000fe20000000000 */
[----:B------:R-:W-:Y:S01]  /*6590*/  UMOV UR7, 0x40000040 ;  /* 0x4000004000077882 */ /* 0x000fe20000000000 */
[----:B------:R-:W-:-:S04]  /*65a0*/  F2FP.BF16.F32.PACK_AB R55, R85, R86 ;  /* 0x000000565537723e */ /* 0x000fc800000010ff */
[----:B------:R-:W-:Y:S02]  /*65b0*/  UMOV UR6, UR11 ;  /* 0x0000000b00067c82 */ /* 0x000fe40008000000 */
        /* <DEDUP_REMOVED lines=39> */
.L_x_32:
[----:B------:R-:W-:-:S04]  /*6830*/  ULEA UR6, UR21, UR48, 0x3 ;  /* 0x0000003015067291 */ /* 0x000fc8000f8e183f */
[----:B------:R-:W-:-:S04]  /*6840*/  UIADD3 UR6, UR6, 0x1c428, URZ ;  /* 0x0001c42806067890 */ /* 0x000fc8000fffe03f */
[----:B------:R-:W-:-:S09]  /*6850*/  UPRMT UR6, URZ, 0x654, UR6 ;  /* 0x000006543f067896 */ /* 0x000fd20008000006 */
[----:B------:R-:W-:Y:S01]  /*6860*/  SYNCS.ARRIVE.TRANS64.RED.A1T0 RZ, [UR6], RZ ;  /* 0x000000ffffff79a7 */ /* 0x000fe20008100406 */
[----:B------:R-:W-:Y:S05]  /*6870*/  @P1 BRA `(.L_x_33) ;  /* 0x0000000000041947 */ /* 0x000fea0003800000 */
[----:B------:R-:W-:Y:S01]  /*6880*/  BPT.TRAP 0x1 ;  /* 0x000000040000795c */ /* 0x000fe20000300000 */
.L_x_33:
[----:B------:R-:W-:-:S04]  /*6890*/  UIADD3 UR21, UR21, 0x1, URZ ;  /* 0x0000000115157890 */ /* 0x000fc8000fffe03f */
[----:B------:R-:W-:-:S04]  /*68a0*/  UISETP.NE.AND UP0, UPT, UR21, 0x5, UPT ;  /* 0x000000051500788c */ /* 0x000fc8000bf05270 */
[----:B------:R-:W-:Y:S01]  /*68b0*/  USEL UR21, UR21, URZ, UP0 ;  /* 0x0000003f15157287 */ /* 0x000fe20008000000 */
[----:B------:R-:W-:Y:S11]  /*68c0*/  @!P0 BRA `(.L_x_34) ;  /* 0x0000000000048947 */ /* 0x000ff60003800000 */
[----:B------:R-:W-:Y:S01]  /*68d0*/  BPT.TRAP 0x1 ;  /* 0x000000040000795c */ /* 0x000fe20000300000 */
.L_x_34:
[----:B------:R-:W-:-:S04]  /*68e0*/  ULEA UR6, UR21, UR48, 0x3 ;  /* 0x0000003015067291 */ /* 0x000fc8000f8e183f */
[----:B------:R-:W-:-:S04]  /*68f0*/  UIADD3 UR6, UR6, 0x1c428, URZ ;  /* 0x0001c42806067890 */ /* 0x000fc8000fffe03f */
[----:B------:R-:W-:-:S09]  /*6900*/  UPRMT UR6, URZ, 0x654, UR6 ;  /* 0x000006543f067896 */ /* 0x000fd20008000006 */
[----:B------:R-:W-:Y:S01]  /*6910*/  SYNCS.ARRIVE.TRANS64.RED.A1T0 RZ, [UR6], RZ ;  /* 0x000000ffffff79a7 */ /* 0x000fe20008100406 */
[----:B------:R-:W-:Y:S05]  /*6920*/  @P1 BRA `(.L_x_35) ;  /* 0x0000000000041947 */ /* 0x000fea0003800000 */
[----:B------:R-:W-:Y:S01]  /*6930*/  BPT.TRAP 0x1 ;  /* 0x000000040000795c */ /* 0x000fe20000300000 */
.L_x_35:
[----:B------:R-:W-:Y:S01]  /*6940*/  UIADD3 UR10, UR10, 0x1, URZ ;  /* 0x000000010a0a7890 */ /* 0x000fe2000fffe03f */
[C---:B------:R-:W-:Y:S01]  /*6950*/  ISETP.GT.AND P2, PT, R7.reuse, 0x2, PT ;  /* 0x000000020700780c */ /* 0x040fe20003f44270 */
[----:B------:R-:W-:Y:S01]  /*6960*/  UIADD3 UR21, UR21, 0x1, URZ ;  /* 0x0000000115157890 */ /* 0x000fe2000fffe03f */
[----:B------:R-:W-:Y:S01]  /*6970*/  IADD3 R7, R7, -0x1, RZ ;  /* 0xffffffff07077810 */ /* 0x000fe20007ffe0ff */
[----:B------:R-:W-:Y:S01]  /*6980*/  UISETP.NE.AND UP1, UPT, UR10, 0x5, UPT ;  /* 0x000000050a00788c */ /* 0x000fe2000bf25270 */
[----:B------:R-:W-:Y:S01]  /*6990*/  VIADD R4, R4, 0x80 ;  /* 0x0000008004047836 */ /* 0x000fe20000000000 */
[----:B------:R-:W-:Y:S01]  /*69a0*/  UISETP.NE.AND UP0, UPT, UR21, 0x5, UPT ;  /* 0x000000051500788c */ /* 0x000fe2000bf05270 */
[----:B-1----:R-:W-:Y:S01]  /*69b0*/  IMAD.MOV.U32 R11, RZ, RZ, R5 ;  /* 0x000000ffff0b7224 */ /* 0x002fe200078e0005 */
[----:B------:R-:W-:Y:S01]  /*69c0*/  USEL UR6, URZ, 0x1, UP1 ;  /* 0x000000013f067887 */ /* 0x000fe20008800000 */
[----:B------:R-:W-:Y:S01]  /*69d0*/  MOV R9, R6 ;  /* 0x0000000600097202 */ /* 0x000fe20000000f00 */
[----:B------:R-:W-:-:S02]  /*69e0*/  USEL UR21, UR21, URZ, UP0 ;  /* 0x0000003f15157287 */ /* 0x000fc40008000000 */
[----:B------:R-:W-:Y:S02]  /*69f0*/  USEL UR53, UR10, URZ, UP1 ;  /* 0x0000003f0a357287 */ /* 0x000fe40008800000 */
[----:B------:R-:W-:Y:S01]  /*6a00*/  LOP3.LUT R18, R18, UR6, RZ, 0x3c, !PT ;  /* 0x0000000612127c12 */ /* 0x000fe2000f8e3cff */
[----:B------:R-:W-:Y:S09]  /*6a10*/  @P2 BRA `(.L_x_36) ;  /* 0xffffffd400cc2947 */ /* 0x000ff2000383ffff */
.L_x_25:
[----:B------:R-:W-:-:S13]  /*6a20*/  ISETP.GE.AND P2, PT, R7, 0x1, PT ;  /* 0x000000010700780c */ /* 0x000fda0003f46270 */
[----:B------:R-:W-:Y:S05]  /*6a30*/  @!P2 BRA `(.L_x_37) ;  /* 0x000000300070a947 */ /* 0x000fea0003800000 */
[----:B------:R-:W-:Y:S01]  /*6a40*/  IMAD.MOV.U32 R9, RZ, RZ, R5 ;  /* 0x000000ffff097224 */ /* 0x000fe200078e0005 */
[----:B------:R-:W-:Y:S01]  /*6a50*/  ULDC UR23, c[0x0][0x28c] ;  /* 0x0000a30000177ab9 */ /* 0x000fe20000000800 */
[----:B------:R-:W-:Y:S01]  /*6a60*/  IMAD.MOV.U32 R8, RZ, RZ, R6 ;  /* 0x000000ffff087224 */ /* 0x000fe200078e0006 */
[----:B------:R-:W-:-:S06]  /*6a70*/  ULDC UR22, c[0x0][0x604] ;  /* 0x0001810000167ab9 */ /* 0x000fcc0000000800 */
.L_x_48:
[----:B------:R-:W-:Y:S05]  /*6a80*/  @!P0 BRA `(.L_x_38) ;  /* 0x0000000000048947 */ /* 0x000fea0003800000 */
[----:B------:R-:W-:Y:S01]  /*6a90*/  BPT.TRAP 0x1 ;  /* 0x000000040000795c */ /* 0x000fe20000300000 */
.L_x_38:
[----:B------:R-:W-:Y:S01]  /*6aa0*/  ULEA UR6, UR53, UR48, 0x3 ;  /* 0x0000003035067291 */ /* 0x000fe2000f8e183f */
[----:B------:R-:W-:-:S08]  /*6ab0*/  SHF.L.U32 R5, R18, 0x1f, RZ ;  /* 0x0000001f12057819 */ /* 0x000fd000000006ff */
[----:B------:R-:W1:Y:S02]  /*6ac0*/  SYNCS.PHASECHK.TRANS64.TRYWAIT P2, [UR6+0x1c400], R5 ;  /* 0x01c40005ff0075a7 */ /* 0x000e640008040146 */
[----:B-1----:R-:W-:Y:S05]  /*6ad0*/  @!P2 BRA `(.L_x_39) ;  /* 0x000000600048a947 */ /* 0x002fea0003800000 */
.L_x_126:
        /* <DEDUP_REMOVED lines=27> */
.L_x_40:
[C---:B-1----:R-:W-:Y:S01]  /*6c90*/  IADD3 R5, R4.reuse, 0x1, RZ ;  /* 0x0000000104057810 */ /* 0x042fe20007ffe0ff */
[C---:B------:R-:W-:Y:S01]  /*6ca0*/  VIADD R6, R4.reuse, 0x8 ;  /* 0x0000000804067836 */ /* 0x040fe20000000000 */
[C---:B------:R-:W-:Y:S01]  /*6cb0*/  ISETP.GE.AND P4, PT, R4.reuse, UR23, PT ;  /* 0x0000001704007c0c */ /* 0x040fe2000bf86270 */
[C---:B------:R-:W-:Y:S01]  /*6cc0*/  VIADD R10, R4.reuse, 0x9 ;  /* 0x00000009040a7836 */ /* 0x040fe20000000000 */
[----:B------:R-:W-:Y:S01]  /*6cd0*/  ISETP.GE.AND P3, PT, R5, UR23, PT ;  /* 0x0000001705007c0c */ /* 0x000fe2000bf66270 */
[C---:B------:R-:W-:Y:S01]  /*6ce0*/  VIADD R12, R4.reuse, 0x71 ;  /* 0x00000071040c7836 */ /* 0x040fe20000000000 */
[C---:B------:R-:W-:Y:S01]  /*6cf0*/  IADD3 R5, R4.reuse, 0x10, RZ ;  /* 0x0000001004057810 */ /* 0x040fe20007ffe0ff */
[----:B------:R-:W-:Y:S01]  /*6d00*/  VIADD R120, R4, 0x78 ;  /* 0x0000007804787836 */ /* 0x000fe20000000000 */
[----:B------:R-:W-:Y:S01]  /*6d10*/  ISETP.GE.AND P2, PT, R6, UR23, PT ;  /* 0x0000001706007c0c */ /* 0x000fe2000bf46270 */
[C---:B------:R-:W-:Y:S01]  /*6d20*/  VIADD R6, R4.reuse, 0x11 ;  /* 0x0000001104067836 */ /* 0x040fe20000000000 */
[----:B------:R-:W-:Y:S01]  /*6d30*/  ISETP.GE.AND P6, PT, R5, UR23, PT ;  /* 0x0000001705007c0c */ /* 0x000fe2000bfc6270 */
[----:B------:R-:W-:Y:S01]  /*6d40*/  VIADD R5, R4, 0x18 ;  /* 0x0000001804057836 */ /* 0x000fe20000000000 */
[----:B------:R-:W-:Y:S01]  /*6d50*/  FSEL R24, R24, -INF , !P4 ;  /* 0xff80000018187808 */ /* 0x000fe20006000000 */
[----:B------:R-:W-:Y:S01]  /*6d60*/  ULEA UR6, UR10, UR48, 0x3 ;  /* 0x000000300a067291 */ /* 0x000fe2000f8e183f */
[----:B------:R-:W-:Y:S01]  /*6d70*/  FSEL R13, R26, -INF , !P4 ;  /* 0xff8000001a0d7808 */ /* 0x000fe20006000000 */
[----:B------:R-:W-:Y:S01]  /*6d80*/  VIADD R26, R4, 0x59 ;  /* 0x00000059041a7836 */ /* 0x000fe20000000000 */
[----:B------:R-:W-:-:S02]  /*6d90*/  ISETP.GE.AND P4, PT, R6, UR23, PT ;  /* 0x0000001706007c0c */ /* 0x000fc4000bf86270 */
[----:B------:R-:W-:Y:S02]  /*6da0*/  IADD3 R6, R4, 0x19, RZ ;  /* 0x0000001904067810 */ /* 0x000fe40007ffe0ff */
[----:B------:R-:W-:Y:S02]  /*6db0*/  FSEL R25, R25, -INF , !P3 ;  /* 0xff80000019197808 */ /* 0x000fe40005800000 */
[----:B------:R-:W-:Y:S02]  /*6dc0*/  FSEL R27, R27, -INF , !P3 ;  /* 0xff8000001b1b7808 */ /* 0x000fe40005800000 */
[----:B------:R-:W-:Y:S02]  /*6dd0*/  ISETP.GE.AND P3, PT, R5, UR23, PT ;  /* 0x0000001705007c0c */ /* 0x000fe4000bf66270 */
[----:B------:R-:W-:Y:S02]  /*6de0*/  FSEL R28, R28, -INF , !P2 ;  /* 0xff8000001c1c7808 */ /* 0x000fe40005000000 */
[----:B------:R-:W-:Y:S01]  /*6df0*/  FSEL R5, R30, -INF , !P2 ;  /* 0xff8000001e057808 */ /* 0x000fe20005000000 */
[----:B------:R-:W-:Y:S01]  /*6e00*/  VIADD R30, R4, 0x60 ;  /* 0x00000060041e7836 */ /* 0x000fe20000000000 */
[----:B------:R-:W-:Y:S01]  /*6e10*/  ISETP.GE.AND P2, PT, R6, UR23, PT ;  /* 0x0000001706007c0c */ /* 0x000fe2000bf46270 */
[----:B------:R-:W-:Y:S01]  /*6e20*/  VIADD R6, R4, 0x20 ;  /* 0x0000002004067836 */ /* 0x000fe20000000000 */
[----:B------:R-:W-:Y:S01]  /*6e30*/  ISETP.GE.AND P5, PT, R10, UR23, PT ;  /* 0x000000170a007c0c */ /* 0x000fe2000bfa6270 */
[----:B------:R-:W-:Y:S01]  /*6e40*/  VIADD R10, R4, 0x21 ;  /* 0x00000021040a7836 */ /* 0x000fe20000000000 */
[----:B------:R-:W-:-:S02]  /*6e50*/  FSEL R32, R32, -INF , !P6 ;  /* 0xff80000020207808 */ /* 0x000fc40007000000 */
[----:B------:R-:W-:Y:S02]  /*6e60*/  FSEL R29, R29, -INF , !P5 ;  /* 0xff8000001d1d7808 */ /* 0x000fe40006800000 */
[----:B------:R-:W-:Y:S02]  /*6e70*/  FSEL R31, R31, -INF , !P5 ;  /* 0xff8000001f1f7808 */ /* 0x000fe40006800000 */
[----:B------:R-:W-:Y:S02]  /*6e80*/  ISETP.GE.AND P5, PT, R6, UR23, PT ;  /* 0x0000001706007c0c */ /* 0x000fe4000bfa6270 */
[----:B------:R-:W-:Y:S02]  /*6e90*/  FMNMX R6, R13, R8, !PT ;  /* 0x000000080d067209 */ /* 0x000fe40007800000 */
[----:B------:R-:W-:Y:S02]  /*6ea0*/  FSEL R34, R34, -INF , !P6 ;  /* 0xff80000022227808 */ /* 0x000fe40007000000 */
[----:B------:R-:W-:-:S02]  /*6eb0*/  FMNMX R6, R27, R6, !PT ;  /* 0x000000061b067209 */ /* 0x000fc40007800000 */
[----:B------:R-:W-:Y:S02]  /*6ec0*/  ISETP.GE.AND P6, PT, R10, UR23, PT ;  /* 0x000000170a007c0c */ /* 0x000fe4000bfc6270 */
[----:B------:R-:W-:Y:S02]  /*6ed0*/  IADD3 R10, R4, 0x28, RZ ;  /* 0x00000028040a7810 */ /* 0x000fe40007ffe0ff */
[----:B------:R-:W-:Y:S02]  /*6ee0*/  FMNMX R6, R5, R6, !PT ;  /* 0x0000000605067209 */ /* 0x000fe40007800000 */
[----:B------:R-:W-:Y:S02]  /*6ef0*/  FSEL R33, R33, -INF , !P4 ;  /* 0xff80000021217808 */ /* 0x000fe40006000000 */
[----:B------:R-:W-:Y:S02]  /*6f00*/  FSEL R35, R35, -INF , !P4 ;  /* 0xff80000023237808 */ /* 0x000fe40006000000 */
[----:B------:R-:W-:Y:S01]  /*6f10*/  ISETP.GE.AND P4, PT, R10, UR23, PT ;  /* 0x000000170a007c0c */ /* 0x000fe2000bf86270 */
[----:B------:R-:W-:Y:S01]  /*6f20*/  VIADD R10, R4, 0x29 ;  /* 0x00000029040a7836 */ /* 0x000fe20000000000 */
[----:B------:R-:W-:-:S02]  /*6f30*/  FMNMX R11, R31, R6, !PT ;  /* 0x000000061f0b7209 */ /* 0x000fc40007800000 */
[----:B------:R-:W-:Y:S02]  /*6f40*/  FSEL R36, R36, -INF , !P3 ;  /* 0xff80000024247808 */ /* 0x000fe40005800000 */
[----:B------:R-:W-:Y:S02]  /*6f50*/  FMNMX R6, R34, R11, !PT ;  /* 0x0000000b22067209 */ /* 0x000fe40007800000 */
[----:B------:R-:W-:Y:S02]  /*6f60*/  FSEL R38, R38, -INF , !P3 ;  /* 0xff80000026267808 */ /* 0x000fe40005800000 */
[----:B------:R-:W-:Y:S01]  /*6f70*/  ISETP.GE.AND P3, PT, R10, UR23, PT ;  /* 0x000000170a007c0c */ /* 0x000fe2000bf66270 */
[----:B------:R-:W-:Y:S01]  /*6f80*/  VIADD R10, R4, 0x30 ;  /* 0x00000030040a7836 */ /* 0x000fe20000000000 */
[----:B------:R-:W-:Y:S02]  /*6f90*/  FMNMX R11, R35, R6, !PT ;  /* 0x00000006230b7209 */ /* 0x000fe40007800000 */
[----:B------:R-:W-:-:S02]  /*6fa0*/  FSEL R37, R37, -INF , !P2 ;  /* 0xff80000025257808 */ /* 0x000fc40005000000 */
[----:B------:R-:W-:Y:S02]  /*6fb0*/  FSEL R39, R39, -INF , !P2 ;  /* 0xff80000027277808 */ /* 0x000fe40005000000 */
[----:B------:R-:W-:Y:S02]  /*6fc0*/  ISETP.GE.AND P2, PT, R10, UR23, PT ;  /* 0x000000170a007c0c */ /* 0x000fe4000bf46270 */
[----:B------:R-:W-:Y:S02]  /*6fd0*/  FMNMX R6, R38, R11, !PT ;  /* 0x0000000b26067209 */ /* 0x000fe40007800000 */
[----:B------:R-:W-:Y:S02]  /*6fe0*/  IADD3 R10, R4, 0x31, RZ ;  /* 0x00000031040a7810 */ /* 0x000fe40007ffe0ff */
[----:B------:R-:W-:Y:S02]  /*6ff0*/  FSEL R40, R40, -INF , !P5 ;  /* 0xff80000028287808 */ /* 0x000fe40006800000 */
[----:B------:R-:W-:-:S02]  /*7000*/  FSEL R42, R42, -INF , !P5 ;  /* 0xff8000002a2a7808 */ /* 0x000fc40006800000 */
[----:B------:R-:W-:Y:S02]  /*7010*/  FMNMX R11, R39, R6, !PT ;  /* 0x00000006270b7209 */ /* 0x000fe40007800000 */
[----:B------:R-:W-:Y:S01]  /*7020*/  ISETP.GE.AND P5, PT, R10, UR23, PT ;  /* 0x000000170a007c0c */ /* 0x000fe2000bfa6270 */
[----:B------:R-:W-:Y:S01]  /*7030*/  VIADD R10, R4, 0x38 ;  /* 0x00000038040a7836 */ /* 0x000fe20000000000 */
[----:B------:R-:W-:Y:S02]  /*7040*/  FSEL R43, R43, -INF , !P6 ;  /* 0xff8000002b2b7808 */ /* 0x000fe40007000000 */
[----:B------:R-:W-:Y:S02]  /*7050*/  FMNMX R6, R42, R11, !PT ;  /* 0x0000000b2a067209 */ /* 0x000fe40007800000 */
[----:B------:R-:W-:Y:S02]  /*7060*/  FSEL R41, R41, -INF , !P6 ;  /* 0xff80000029297808 */ /* 0x000fe40007000000 */
[----:B------:R-:W-:Y:S01]  /*7070*/  ISETP.GE.AND P6, PT, R10, UR23, PT ;  /* 0x000000170a007c0c */ /* 0x000fe2000bfc6270 */
[----:B------:R-:W-:Y:S01]  /*7080*/  VIADD R10, R4, 0x39 ;  /* 0x00000039040a7836 */ /* 0x000fe20000000000 */
[----:B------:R-:W-:-:S02]  /*7090*/  FSEL R46, R46, -INF , !P4 ;  /* 0xff8000002e2e7808 */ /* 0x000fc40006000000 */
[----:B------:R-:W-:Y:S02]  /*70a0*/  FMNMX R11, R43, R6, !PT ;  /* 0x000000062b0b7209 */ /* 0x000fe40007800000 */
[----:B------:R-:W-:Y:S02]  /*70b0*/  FSEL R44, R44, -INF , !P4 ;  /* 0xff8000002c2c7808 */ /* 0x000fe40006000000 */
[----:B------:R-:W-:Y:S02]  /*70c0*/  FSEL R47, R47, -INF , !P3 ;  /* 0xff8000002f2f7808 */ /* 0x000fe40005800000 */
[----:B------:R-:W-:Y:S02]  /*70d0*/  FMNMX R6, R46, R11, !PT ;  /* 0x0000000b2e067209 */ /* 0x000fe40007800000 */
[----:B------:R-:W-:Y:S02]  /*70e0*/  ISETP.GE.AND P4, PT, R10, UR23, PT ;  /* 0x000000170a007c0c */ /* 0x000fe4000bf86270 */
[----:B------:R-:W-:-:S02]  /*70f0*/  IADD3 R10, R4, 0x40, RZ ;  /* 0x00000040040a7810 */ /* 0x000fc40007ffe0ff */
[----:B------:R-:W-:Y:S02]  /*7100*/  FSEL R50, R50, -INF , !P2 ;  /* 0xff80000032327808 */ /* 0x000fe40005000000 */
[----:B------:R-:W-:Y:S02]  /*7110*/  FMNMX R11, R47, R6, !PT ;  /* 0x000000062f0b7209 */ /* 0x000fe40007800000 */
[----:B------:R-:W-:Y:S02]  /*7120*/  FSEL R45, R45, -INF , !P3 ;  /* 0xff8000002d2d7808 */ /* 0x000fe40005800000 */
[----:B------:R-:W-:Y:S01]  /*7130*/  ISETP.GE.AND P3, PT, R10, UR23, PT ;  /* 0x000000170a007c0c */ /* 0x000fe2000bf66270 */
[----:B------:R-:W-:Y:S01]  /*7140*/  VIADD R10, R4, 0x41 ;  /* 0x00000041040a7836 */ /* 0x000fe20000000000 */
[----:B------:R-:W-:Y:S02]  /*7150*/  FSEL R51, R51, -INF , !P5 ;  /* 0xff80000033337808 */ /* 0x000fe40006800000 */
[----:B------:R-:W-:-:S02]  /*7160*/  FMNMX R6, R50, R11, !PT ;  /* 0x0000000b32067209 */ /* 0x000fc40007800000 */
[----:B------:R-:W-:Y:S02]  /*7170*/  FSEL R48, R48, -INF , !P2 ;  /* 0xff80000030307808 */ /* 0x000fe40005000000 */
[----:B------:R-:W-:Y:S01]  /*7180*/  ISETP.GE.AND P2, PT, R10, UR23, PT ;  /* 0x000000170a007c0c */ /* 0x000fe2000bf46270 */
[----:B------:R-:W-:Y:S01]  /*7190*/  VIADD R10, R4, 0x48 ;  /* 0x00000048040a7836 */ /* 0x000fe20000000000 */
[----:B------:R-:W-:Y:S02]  /*71a0*/  FSEL R54, R54, -INF , !P6 ;  /* 0xff80000036367808 */ /* 0x000fe40007000000 */
[----:B------:R-:W-:Y:S02]  /*71b0*/  FMNMX R11, R51, R6, !PT ;  /* 0x00000006330b7209 */ /* 0x000fe40007800000 */
[----:B------:R-:W-:Y:S02]  /*71c0*/  FSEL R55, R55, -INF , !P4 ;  /* 0xff80000037377808 */ /* 0x000fe40006000000 */
[----:B------:R-:W-:-:S02]  /*71d0*/  FMNMX R6, R54, R11, !PT ;  /* 0x0000000b36067209 */ /* 0x000fc40007800000 */
[----:B------:R-:W-:Y:S02]  /*71e0*/  FSEL R49, R49, -INF , !P5 ;  /* 0xff80000031317808 */ /* 0x000fe40006800000 */
[----:B------:R-:W-:Y:S02]  /*71f0*/  ISETP.GE.AND P5, PT, R10, UR23, PT ;  /* 0x000000170a007c0c */ /* 0x000fe4000bfa6270 */
[----:B------:R-:W-:Y:S02]  /*7200*/  IADD3 R10, R4, 0x49, RZ ;  /* 0x00000049040a7810 */ /* 0x000fe40007ffe0ff */
[----:B------:R-:W-:Y:S02]  /*7210*/  FSEL R58, R58, -INF , !P3 ;  /* 0xff8000003a3a7808 */ /* 0x000fe40005800000 */
[----:B------:R-:W-:Y:S02]  /*7220*/  FMNMX R11, R55, R6, !PT ;  /* 0x00000006370b7209 */ /* 0x000fe40007800000 */
[----:B------:R-:W-:-:S02]  /*7230*/  FSEL R52, R52, -INF , !P6 ;  /* 0xff80000034347808 */ /* 0x000fc40007000000 */
[----:B------:R-:W-:Y:S01]  /*7240*/  ISETP.GE.AND P6, PT, R10, UR23, PT ;  /* 0x000000170a007c0c */ /* 0x000fe2000bfc6270 */
[----:B------:R-:W-:Y:S01]  /*7250*/  VIADD R10, R4, 0x50 ;  /* 0x00000050040a7836 */ /* 0x000fe20000000000 */
[----:B------:R-:W-:Y:S02]  /*7260*/  FSEL R59, R59, -INF , !P2 ;  /* 0xff8000003b3b7808 */ /* 0x000fe40005000000 */
[----:B------:R-:W-:Y:S02]  /*7270*/  FMNMX R6, R58, R11, !PT ;  /* 0x0000000b3a067209 */ /* 0x000fe40007800000 */
[----:B------:R-:W-:Y:S02]  /*7280*/  FSEL R53, R53, -INF , !P4 ;  /* 0xff80000035357808 */ /* 0x000fe40006000000 */
[----:B------:R-:W-:Y:S02]  /*7290*/  FSEL R62, R62, -INF , !P5 ;  /* 0xff8000003e3e7808 */ /* 0x000fe40006800000 */
[----:B------:R-:W-:-:S02]  /*72a0*/  FMNMX R11, R59, R6, !PT ;  /* 0x000000063b0b7209 */ /* 0x000fc40007800000 */
[----:B------:R-:W-:Y:S01]  /*72b0*/  ISETP.GE.AND P4, PT, R10, UR23, PT ;  /* 0x000000170a007c0c */ /* 0x000fe2000bf86270 */
[----:B------:R-:W-:Y:S01]  /*72c0*/  VIADD R10, R4, 0x51 ;  /* 0x00000051040a7836 */ /* 0x000fe20000000000 */
[----:B------:R-:W-:Y:S02]  /*72d0*/  FSEL R63, R63, -INF , !P6 ;  /* 0xff8000003f3f7808 */ /* 0x000fe40007000000 */
[----:B------:R-:W-:Y:S02]  /*72e0*/  FMNMX R6, R62, R11, !PT ;  /* 0x0000000b3e067209 */ /* 0x000fe40007800000 */
[----:B------:R-:W-:Y:S02]  /*72f0*/  FSEL R56, R56, -INF , !P3 ;  /* 0xff80000038387808 */ /* 0x000fe40005800000 */
[----:B------:R-:W-:Y:S02]  /*7300*/  ISETP.GE.AND P3, PT, R10, UR23, PT ;  /* 0x000000170a007c0c */ /* 0x000fe4000bf66270 */
[----:B------:R-:W-:-:S02]  /*7310*/  IADD3 R10, R4, 0x58, RZ ;  /* 0x00000058040a7810 */ /* 0x000fc40007ffe0ff */
[----:B------:R-:W-:Y:S02]  /*7320*/  FSEL R66, R66, -INF , !P4 ;  /* 0xff80000042427808 */ /* 0x000fe40006000000 */
[----:B------:R-:W-:Y:S02]  /*7330*/  FMNMX R11, R63, R6, !PT ;  /* 0x000000063f0b7209 */ /* 0x000fe40007800000 */
[----:B------:R-:W-:Y:S02]  /*7340*/  FSEL R57, R57, -INF , !P2 ;  /* 0xff80000039397808 */ /* 0x000fe40005000000 */
[----:B------:R-:W-:Y:S02]  /*7350*/  ISETP.GE.AND P2, PT, R10, UR23, PT ;  /* 0x000000170a007c0c */ /* 0x000fe4000bf46270 */
[----:B------:R-:W-:Y:S02]  /*7360*/  FSEL R67, R67, -INF , !P3 ;  /* 0xff80000043437808 */ /* 0x000fe40005800000 */
[----:B------:R-:W-:-:S02]  /*7370*/  FMNMX R6, R66, R11, !PT ;  /* 0x0000000b42067209 */ /* 0x000fc40007800000 */
[----:B------:R-:W-:Y:S02]  /*7380*/  P2R R14, PR, RZ, 0x2 ;  /* 0x00000002ff0e7803 */ /* 0x000fe40000000000 */
[----:B------:R-:W-:Y:S02]  /*7390*/  IADD3 R10, R4, 0x61, RZ ;  /* 0x00000061040a7810 */ /* 0x000fe40007ffe0ff */
[----:B------:R-:W-:Y:S02]  /*73a0*/  ISETP.GE.AND P1, PT, R26, UR23, PT ;  /* 0x000000171a007c0c */ /* 0x000fe4000bf26270 */
[----:B------:R-:W-:Y:S02]  /*73b0*/  FSEL R70, R70, -INF , !P2 ;  /* 0xff80000046467808 */ /* 0x000fe40005000000 */
[----:B------:R-:W-:Y:S02]  /*73c0*/  FMNMX R11, R67, R6, !PT ;  /* 0x00000006430b7209 */ /* 0x000fe40007800000 */
[----:B------:R-:W-:-:S02]  /*73d0*/  P2R R15, PR, RZ, 0x1 ;  /* 0x00000001ff0f7803 */ /* 0x000fc40000000000 */
[----:B------:R-:W-:Y:S02]  /*73e0*/  FSEL R60, R60, -INF , !P5 ;  /* 0xff8000003c3c7808 */ /* 0x000fe40006800000 */
[----:B------:R-:W-:Y:S01]  /*73f0*/  ISETP.GE.AND P0, PT, R10, UR23, PT ;  /* 0x000000170a007c0c */ /* 0x000fe2000bf06270 */
[----:B------:R-:W-:Y:S01]  /*7400*/  VIADD R10, R4, 0x68 ;  /* 0x00000068040a7836 */ /* 0x000fe20000000000 */
[----:B------:R-:W-:Y:S02]  /*7410*/  ISETP.GE.AND P5, PT, R30, UR23, PT ;  /* 0x000000171e007c0c */ /* 0x000fe4000bfa6270 */
[----:B------:R-:W-:Y:S02]  /*7420*/  FSEL R71, R71, -INF , !P1 ;  /* 0xff80000047477808 */ /* 0x000fe40004800000 */
[----:B------:R-:W-:Y:S02]  /*7430*/  FMNMX R6, R70, R11, !PT ;  /* 0x0000000b46067209 */ /* 0x000fe40007800000 */
[----:B------:R-:W-:-:S02]  /*7440*/  FSEL R74, R74, -INF , !P5 ;  /* 0xff8000004a4a7808 */ /* 0x000fc40006800000 */
[----:B------:R-:W-:Y:S02]  /*7450*/  FMNMX R11, R71, R6, !PT ;  /* 0x00000006470b7209 */ /* 0x000fe40007800000 */
[----:B------:R-:W-:Y:S01]  /*7460*/  ISETP.GE.AND P1, PT, R10, UR23, PT ;  /* 0x000000170a007c0c */ /* 0x000fe2000bf26270 */
[----:B------:R-:W-:Y:S01]  /*7470*/  VIADD R10, R4, 0x69 ;  /* 0x00000069040a7836 */ /* 0x000fe20000000000 */
[----:B------:R-:W-:Y:S02]  /*7480*/  FSEL R75, R75, -INF , !P0 ;  /* 0xff8000004b4b7808 */ /* 0x000fe40004000000 */
[----:B------:R-:W-:Y:S02]  /*7490*/  FMNMX R6, R74, R11, !PT ;  /* 0x0000000b4a067209 */ /* 0x000fe40007800000 */
[----:B------:R-:W-:Y:S02]  /*74a0*/  FSEL R68, R68, -INF , !P2 ;  /* 0xff80000044447808 */ /* 0x000fe40005000000 */
[----:B------:R-:W-:-:S02]  /*74b0*/  ISETP.GE.AND P2, PT, R10, UR23, PT ;  /* 0x000000170a007c0c */ /* 0x000fc4000bf46270 */
[----:B------:R-:W-:Y:S02]  /*74c0*/  IADD3 R10, R4, 0x70, RZ ;  /* 0x00000070040a7810 */ /* 0x000fe40007ffe0ff */
[----:B------:R-:W-:Y:S02]  /*74d0*/  FSEL R78, R78, -INF , !P1 ;  /* 0xff8000004e4e7808 */ /* 0x000fe40004800000 */
[----:B------:R-:W-:Y:S02]  /*74e0*/  FMNMX R11, R75, R6, !PT ;  /* 0x000000064b0b7209 */ /* 0x000fe40007800000 */
[----:B------:R-:W-:Y:S02]  /*74f0*/  FSEL R65, R65, -INF , !P3 ;  /* 0xff80000041417808 */ /* 0x000fe40005800000 */
[----:B------:R-:W-:Y:S02]  /*7500*/  FSEL R79, R79, -INF , !P2 ;  /* 0xff8000004f4f7808 */ /* 0x000fe40005000000 */
[----:B------:R-:W-:-:S02]  /*7510*/  FMNMX R6, R78, R11, !PT ;  /* 0x0000000b4e067209 */ /* 0x000fc40007800000 */
[----:B------:R-:W-:Y:S02]  /*7520*/  ISETP.GE.AND P3, PT, R10, UR23, PT ;  /* 0x000000170a007c0c */ /* 0x000fe4000bf66270 */
[----:B------:R-:W-:Y:S02]  /*7530*/  FSEL R64, R64, -INF , !P4 ;  /* 0xff80000040407808 */ /* 0x000fe40006000000 */
[----:B------:R-:W-:Y:S02]  /*7540*/  FSEL R82, R82, -INF , !P3 ;  /* 0xff80000052527808 */ /* 0x000fe40005800000 */
[----:B------:R-:W-:Y:S02]  /*7550*/  FMNMX R11, R79, R6, !PT ;  /* 0x000000064f0b7209 */ /* 0x000fe40007800000 */
[----:B------:R-:W-:Y:S02]  /*7560*/  ISETP.GE.AND P4, PT, R12, UR23, PT ;  /* 0x000000170c007c0c */ /* 0x000fe4000bf86270 */
[----:B------:R-:W-:-:S02]  /*7570*/  IADD3 R121, R4, 0x79, RZ ;  /* 0x0000007904797810 */ /* 0x000fc40007ffe0ff */
[----:B------:R-:W-:Y:S02]  /*7580*/  FSEL R83, R83, -INF , !P4 ;  /* 0xff80000053537808 */ /* 0x000fe40006000000 */
[----:B------:R-:W-:Y:S02]  /*7590*/  FMNMX R6, R82, R11, !PT ;  /* 0x0000000b52067209 */ /* 0x000fe40007800000 */
[----:B------:R-:W-:Y:S02]  /*75a0*/  ISETP.GE.AND P5, PT, R120, UR23, PT ;  /* 0x0000001778007c0c */ /* 0x000fe4000bfa6270 */
[----:B------:R-:W-:Y:S02]  /*75b0*/  FSEL R61, R61, -INF , !P6 ;  /* 0xff8000003d3d7808 */ /* 0x000fe40007000000 */
[----:B------:R-:W-:Y:S02]  /*75c0*/  FSEL R86, R86, -INF , !P5 ;  /* 0xff80000056567808 */ /* 0x000fe40006800000 */
[----:B------:R-:W-:-:S02]  /*75d0*/  FMNMX R11, R83, R6, !PT ;  /* 0x00000006530b7209 */ /* 0x000fc40007800000 */
[----:B------:R-:W-:Y:S02]  /*75e0*/  ISETP.GE.AND P6, PT, R121, UR23, PT ;  /* 0x0000001779007c0c */ /* 0x000fe4000bfc6270 */
[----:B------:R-:W-:Y:S02]  /*75f0*/  FMNMX R6, R86, R11, !PT ;  /* 0x0000000b56067209 */ /* 0x000fe40007800000 */
[----:B------:R-:W-:Y:S02]  /*7600*/  FSEL R87, R87, -INF , !P6 ;  /* 0xff80000057577808 */ /* 0x000fe40007000000 */
[----:B------:R-:W-:Y:S02]  /*7610*/  P2R R20, PR, RZ, 0x4 ;  /* 0x00000004ff147803 */ /* 0x000fe40000000000 */
[----:B------:R-:W-:Y:S02]  /*7620*/  FMNMX R10, R87, R6, !PT ;  /* 0x00000006570a7209 */ /* 0x000fe40007800000 */
[----:B------:R-:W-:-:S02]  /*7630*/  P2R R21, PR, RZ, 0x2 ;  /* 0x00000002ff157803 */ /* 0x000fc40000000000 */
[----:B------:R-:W-:Y:S01]  /*7640*/  ISETP.GE.AND P1, PT, R26, UR23, PT ;  /* 0x000000171a007c0c */ /* 0x000fe2000bf26270 */
[----:B------:R-:W1:Y:S01]  /*7650*/  SHFL.BFLY PT, R11, R10, 0x1, 0x1f ;  /* 0x0c201f000a0b7f89 */ /* 0x000e6200000e0000 */
[----:B------:R-:W-:Y:S02]  /*7660*/  P2R R23, PR, RZ, 0x1 ;  /* 0x00000001ff177803 */ /* 0x000fe40000000000 */
[----:B------:R-:W-:Y:S02]  /*7670*/  ISETP.GE.AND P0, PT, R30, UR23, PT ;  /* 0x000000171e007c0c */ /* 0x000fe4000bf06270 */
[----:B------:R-:W-:Y:S02]  /*7680*/  FSEL R30, R69, -INF , !P1 ;  /* 0xff800000451e7808 */ /* 0x000fe40004800000 */
[----:B------:R-:W-:Y:S02]  /*7690*/  ISETP.NE.AND P1, PT, R21, RZ, PT ;  /* 0x000000ff1500720c */ /* 0x000fe40003f25270 */
[----:B------:R-:W-:-:S02]  /*76a0*/  FSEL R26, R72, -INF , !P0 ;  /* 0xff800000481a7808 */ /* 0x000fc40004000000 */
[----:B------:R-:W-:Y:S02]  /*76b0*/  FSEL R76, R76, -INF , !P1 ;  /* 0xff8000004c4c7808 */ /* 0x000fe40004800000 */
[----:B------:R-:W-:Y:S02]  /*76c0*/  ISETP.NE.AND P1, PT, R14, RZ, PT ;  /* 0x000000ff0e00720c */ /* 0x000fe40003f25270 */
[----:B------:R-:W-:Y:S02]  /*76d0*/  ISETP.NE.AND P0, PT, R23, RZ, PT ;  /* 0x000000ff1700720c */ /* 0x000fe40003f05270 */
[----:B------:R-:W-:Y:S02]  /*76e0*/  FSEL R80, R80, -INF , !P3 ;  /* 0xff80000050507808 */ /* 0x000fe40005800000 */
[----:B------:R-:W-:Y:S02]  /*76f0*/  FSEL R73, R73, -INF , !P0 ;  /* 0xff80000049497808 */ /* 0x000fe40004000000 */
[----:B------:R-:W-:-:S02]  /*7700*/  ISETP.NE.AND P0, PT, R15, RZ, PT ;  /* 0x000000ff0f00720c */ /* 0x000fc40003f05270 */
[----:B------:R-:W-:Y:S02]  /*7710*/  FSEL R84, R84, -INF , !P5 ;  /* 0xff80000054547808 */ /* 0x000fe40006800000 */
[----:B-1----:R-:W-:Y:S02]  /*7720*/  FMNMX R12, R10, R11, !PT ;  /* 0x0000000b0a0c7209 */ /* 0x002fe40007800000 */
[----:B------:R-:W-:Y:S02]  /*7730*/  FMNMX R10, R24, R9, !PT ;  /* 0x00000009180a7209 */ /* 0x000fe40007800000 */
[----:B------:R-:W-:Y:S01]  /*7740*/  FSEL R81, R81, -INF , !P4 ;  /* 0xff80000051517808 */ /* 0x000fe20006000000 */
[----:B------:R-:W1:Y:S01]  /*7750*/  SHFL.BFLY PT, R11, R12, 0x2, 0x1f ;  /* 0x0c401f000c0b7f89 */ /* 0x000e6200000e0000 */
[----:B------:R-:W-:Y:S02]  /*7760*/  FSEL R85, R85, -INF , !P6 ;  /* 0xff80000055557808 */ /* 0x000fe40007000000 */
[----:B-1----:R-:W-:-:S04]  /*7770*/  FMNMX R6, R12, R11, !PT ;  /* 0x0000000b0c067209 */ /* 0x002fc80007800000 */
[----:B------:R-:W-:-:S04]  /*7780*/  FSETP.NEU.AND P2, PT, R6, -INF , PT ;  /* 0xff8000000600780b */ /* 0x000fc80003f4d000 */
[----:B------:R-:W-:Y:S02]  /*7790*/  FSEL R11, R6, RZ, P2 ;  /* 0x000000ff060b7208 */ /* 0x000fe40001000000 */
[----:B------:R-:W-:-:S03]  /*77a0*/  ISETP.NE.AND P2, PT, R20, RZ, PT ;  /* 0x000000ff1400720c */ /* 0x000fc60003f45270 */
[----:B------:R-:W-:Y:S01]  /*77b0*/  FMUL R120, R11, UR22 ;  /* 0x000000160b787c20 */ /* 0x000fe20008400000 */
[----:B------:R-:W-:-:S03]  /*77c0*/  FSEL R77, R77, -INF , !P2 ;  /* 0xff8000004d4d7808 */ /* 0x000fc60005000000 */
[--C-:B------:R-:W-:Y:S01]  /*77d0*/  FFMA R14, R13, UR22, -R120.reuse ;  /* 0x000000160d0e7c23 */ /* 0x100fe20008000878 */
[----:B------:R-:W-:Y:S01]  /*77e0*/  FMNMX R13, R25, R10, !PT ;  /* 0x0000000a190d7209 */ /* 0x000fe20007800000 */
[--C-:B------:R-:W-:Y:S01]  /*77f0*/  FFMA R15, R27, UR22, -R120.reuse ;  /* 0x000000161b0f7c23 */ /* 0x100fe20008000878 */
[--C-:B------:R-:W-:Y:S01]  /*7800*/  FFMA R27, R5, UR22, -R120.reuse ;  /* 0x00000016051b7c23 */ /* 0x100fe20008000878 */
        /* <DEDUP_REMOVED lines=18> */
[----:B------:R-:W1:Y:S01]  /*7930*/  MUFU.EX2 R10, R14 ;  /* 0x0000000e000a7308 */ /* 0x000e620000000800 */
[----:B------:R-:W-:Y:S01]  /*7940*/  @!P3 FMUL R15, R15, 0.5 ;  /* 0x3f0000000f0fb820 */ /* 0x000fe20000400000 */
[----:B------:R-:W-:Y:S01]  /*7950*/  FMNMX R12, R36, R5, !PT ;  /* 0x00000005240c7209 */ /* 0x000fe20007800000 */
[--C-:B------:R-:W-:Y:S01]  /*7960*/  FFMA R51, R51, UR22, -R120.reuse ;  /* 0x0000001633337c23 */ /* 0x100fe20008000878 */
[----:B------:R-:W-:Y:S01]  /*7970*/  @!P5 FMUL R31, R31, 0.5 ;  /* 0x3f0000001f1fd820 */ /* 0x000fe20000400000 */
[--C-:B------:R-:W-:Y:S01]  /*7980*/  FFMA R23, R50, UR22, -R120.reuse ;  /* 0x0000001632177c23 */ /* 0x100fe20008000878 */
[----:B------:R-:W-:Y:S01]  /*7990*/  FMNMX R5, R37, R12, !PT ;  /* 0x0000000c25057209 */ /* 0x000fe20007800000 */
[--C-:B------:R-:W-:Y:S01]  /*79a0*/  FFMA R55, R55, UR22, -R120.reuse ;  /* 0x0000001637377c23 */ /* 0x100fe20008000878 */
[----:B------:R-:W2:Y:S01]  /*79b0*/  MUFU.EX2 R13, R15 ;  /* 0x0000000f000d7308 */ /* 0x000ea20000000800 */
[----:B------:R-:W-:Y:S01]  /*79c0*/  @!P4 FMUL R27, R27, 0.5 ;  /* 0x3f0000001b1bc820 */ /* 0x000fe20000400000 */
[----:B------:R-:W-:Y:S01]  /*79d0*/  FMNMX R12, R40, R5, !PT ;  /* 0x00000005280c7209 */ /* 0x000fe20007800000 */
[--C-:B------:R-:W-:Y:S01]  /*79e0*/  FFMA R59, R59, UR22, -R120.reuse ;  /* 0x000000163b3b7c23 */ /* 0x100fe20008000878 */
[----:B------:R-:W-:Y:S01]  /*79f0*/  @!P6 FMUL R34, R34, 0.5 ;  /* 0x3f0000002222e820 */ /* 0x000fe20000400000 */
[----:B------:R-:W-:Y:S01]  /*7a00*/  FFMA R69, R87, UR22, -R120 ;  /* 0x0000001657457c23 */ /* 0x000fe20008000878 */
[----:B------:R-:W-:-:S02]  /*7a10*/  FMNMX R5, R41, R12, !PT ;  /* 0x0000000c29057209 */ /* 0x000fc40007800000 */
[----:B------:R-:W3:Y:S01]  /*7a20*/  MUFU.EX2 R12, R31 ;  /* 0x0000001f000c7308 */ /* 0x000ee20000000800 */
[----:B-1----:R-:W-:Y:S01]  /*7a30*/  @!P2 FMUL R10, R10, R10 ;  /* 0x0000000a0a0aa220 */ /* 0x002fe20000400000 */
[----:B------:R-:W-:Y:S02]  /*7a40*/  FSETP.GEU.AND P2, PT, R35, -126, PT ;  /* 0xc2fc00002300780b */ /* 0x000fe40003f4e000 */
[----:B------:R-:W-:-:S04]  /*7a50*/  FMNMX R14, R44, R5, !PT ;  /* 0x000000052c0e7209 */ /* 0x000fc80007800000 */
[----:B------:R-:W1:Y:S01]  /*7a60*/  MUFU.EX2 R27, R27 ;  /* 0x0000001b001b7308 */ /* 0x000e620000000800 */
[----:B--2---:R-:W-:Y:S01]  /*7a70*/  @!P3 FMUL R13, R13, R13 ;  /* 0x0000000d0d0db220 */ /* 0x004fe20000400000 */
[----:B------:R-:W-:Y:S02]  /*7a80*/  FSETP.GEU.AND P3, PT, R38, -126, PT ;  /* 0xc2fc00002600780b */ /* 0x000fe40003f6e000 */
[----:B------:R-:W-:-:S03]  /*7a90*/  FMNMX R5, R45, R14, !PT ;  /* 0x0000000e2d057209 */ /* 0x000fc60007800000 */
[----:B------:R-:W-:Y:S01]  /*7aa0*/  @!P2 FMUL R35, R35, 0.5 ;  /* 0x3f0000002323a820 */ /* 0x000fe20000400000 */
[----:B------:R-:W-:Y:S01]  /*7ab0*/  FMNMX R20, R48, R5, !PT ;  /* 0x0000000530147209 */ /* 0x000fe20007800000 */
[----:B---3--:R-:W-:Y:S01]  /*7ac0*/  @!P5 FMUL R12, R12, R12 ;  /* 0x0000000c0c0cd220 */ /* 0x008fe20000400000 */
[----:B------:R-:W-:Y:S01]  /*7ad0*/  FSETP.GEU.AND P5, PT, R21, -126, PT ;  /* 0xc2fc00001500780b */ /* 0x000fe20003fae000 */
[----:B------:R2:W3:Y:S01]  /*7ae0*/  MUFU.EX2 R15, R35 ;  /* 0x00000023000f7308 */ /* 0x0004e20000000800 */
[----:B------:R-:W-:-:S03]  /*7af0*/  FMNMX R5, R49, R20, !PT ;  /* 0x0000001431057209 */ /* 0x000fc60007800000 */
[----:B------:R-:W-:Y:S01]  /*7b00*/  @!P3 FMUL R38, R38, 0.5 ;  /* 0x3f0000002626b820 */ /* 0x000fe20000400000 */
[----:B------:R-:W-:Y:S01]  /*7b10*/  FMNMX R20, R52, R5, !PT ;  /* 0x0000000534147209 */ /* 0x000fe20007800000 */
[----:B-1----:R-:W-:Y:S01]  /*7b20*/  @!P4 FMUL R27, R27, R27 ;  /* 0x0000001b1b1bc220 */ /* 0x002fe20000400000 */
[----:B------:R-:W-:Y:S01]  /*7b30*/  FSETP.GEU.AND P4, PT, R39, -126, PT ;  /* 0xc2fc00002700780b */ /* 0x000fe20003f8e000 */
[----:B------:R1:W4:Y:S01]  /*7b40*/  MUFU.EX2 R14, R34 ;  /* 0x00000022000e7308 */ /* 0x0003220000000800 */
[----:B--2---:R-:W-:Y:S01]  /*7b50*/  FFMA R35, R46, UR22, -R120 ;  /* 0x000000162e237c23 */ /* 0x004fe20008000878 */
[----:B------:R-:W-:Y:S02]  /*7b60*/  FMNMX R5, R53, R20, !PT ;  /* 0x0000001435057209 */ /* 0x000fe40007800000 */
[----:B------:R-:W-:-:S04]  /*7b70*/  @!P5 FMUL R21, R21, 0.5 ;  /* 0x3f0000001515d820 */ /* 0x000fc80000400000 */
[----:B------:R-:W2:Y:S01]  /*7b80*/  MUFU.EX2 R31, R38 ;  /* 0x00000026001f7308 */ /* 0x000ea20000000800 */
[----:B---3--:R-:W-:Y:S01]  /*7b90*/  @!P2 FMUL R15, R15, R15 ;  /* 0x0000000f0f0fa220 */ /* 0x008fe20000400000 */
[----:B------:R-:W-:Y:S02]  /*7ba0*/  FSETP.GEU.AND P2, PT, R35, -126, PT ;  /* 0xc2fc00002300780b */ /* 0x000fe40003f4e000 */
[----:B-1----:R-:W-:Y:S01]  /*7bb0*/  FMNMX R34, R56, R5, !PT ;  /* 0x0000000538227209 */ /* 0x002fe20007800000 */
[----:B------:R-:W-:-:S03]  /*7bc0*/  @!P4 FMUL R39, R39, 0.5 ;  /* 0x3f0000002727c820 */ /* 0x000fc60000400000 */
[----:B------:R-:W-:Y:S01]  /*7bd0*/  FMNMX R5, R57, R34, !PT ;  /* 0x0000002239057209 */ /* 0x000fe20007800000 */
[----:B----4-:R-:W-:Y:S01]  /*7be0*/  @!P6 FMUL R14, R14, R14 ;  /* 0x0000000e0e0ee220 */ /* 0x010fe20000400000 */
[----:B------:R-:W-:Y:S01]  /*7bf0*/  FSETP.GEU.AND P6, PT, R43, -126, PT ;  /* 0xc2fc00002b00780b */ /* 0x000fe20003fce000 */
[----:B------:R-:W1:Y:S01]  /*7c00*/  MUFU.EX2 R21, R21 ;  /* 0x0000001500157308 */ /* 0x000e620000000800 */
[----:B------:R-:W-:-:S03]  /*7c10*/  FMNMX R34, R60, R5, !PT ;  /* 0x000000053c227209 */ /* 0x000fc60007800000 */
[----:B------:R-:W-:Y:S01]  /*7c20*/  @!P2 FMUL R35, R35, 0.5 ;  /* 0x3f0000002323a820 */ /* 0x000fe20000400000 */
[----:B------:R-:W-:Y:S01]  /*7c30*/  FMNMX R5, R61, R34, !PT ;  /* 0x000000223d057209 */ /* 0x000fe20007800000 */
[----:B--2---:R-:W-:Y:S01]  /*7c40*/  @!P3 FMUL R31, R31, R31 ;  /* 0x0000001f1f1fb220 */ /* 0x004fe20000400000 */
[----:B------:R-:W-:Y:S01]  /*7c50*/  FSETP.GEU.AND P3, PT, R47, -126, PT ;  /* 0xc2fc00002f00780b */ /* 0x000fe20003f6e000 */
[----:B------:R2:W3:Y:S01]  /*7c60*/  MUFU.EX2 R20, R39 ;  /* 0x0000002700147308 */ /* 0x0004e20000000800 */
[----:B------:R-:W-:-:S03]  /*7c70*/  FMNMX R38, R64, R5, !PT ;  /* 0x0000000540267209 */ /* 0x000fc60007800000 */
[----:B------:R-:W-:Y:S01]  /*7c80*/  @!P6 FMUL R43, R43, 0.5 ;  /* 0x3f0000002b2be820 */ /* 0x000fe20000400000 */
[----:B------:R-:W-:-:S03]  /*7c90*/  FMNMX R5, R65, R38, !PT ;  /* 0x0000002641057209 */ /* 0x000fc60007800000 */
[----:B------:R-:W4:Y:S01]  /*7ca0*/  MUFU.EX2 R35, R35 ;  /* 0x0000002300237308 */ /* 0x000f220000000800 */
[----:B-1----:R-:W-:Y:S01]  /*7cb0*/  @!P5 FMUL R21, R21, R21 ;  /* 0x000000151515d220 */ /* 0x002fe20000400000 */
[----:B------:R-:W-:Y:S01]  /*7cc0*/  FSETP.GEU.AND P5, PT, R51, -126, PT ;  /* 0xc2fc00003300780b */ /* 0x000fe20003fae000 */
[----:B--2---:R-:W-:Y:S01]  /*7cd0*/  FFMA R39, R54, UR22, -R120 ;  /* 0x0000001636277c23 */ /* 0x004fe20008000878 */
[----:B------:R-:W-:Y:S01]  /*7ce0*/  @!P3 FMUL R47, R47, 0.5 ;  /* 0x3f0000002f2fb820 */ /* 0x000fe20000400000 */
[----:B------:R-:W-:-:S03]  /*7cf0*/  FMNMX R5, R68, R5, !PT ;  /* 0x0000000544057209 */ /* 0x000fc60007800000 */
[----:B------:R1:W2:Y:S01]  /*7d00*/  MUFU.EX2 R34, R43 ;  /* 0x0000002b00227308 */ /* 0x0002a20000000800 */
[----:B---3--:R-:W-:Y:S01]  /*7d10*/  @!P4 FMUL R20, R20, R20 ;  /* 0x000000141414c220 */ /* 0x008fe20000400000 */
[----:B------:R-:W-:Y:S02]  /*7d20*/  FSETP.GEU.AND P4, PT, R23, -126, PT ;  /* 0xc2fc00001700780b */ /* 0x000fe40003f8e000 */
[----:B------:R-:W-:-:S03]  /*7d30*/  FMNMX R5, R30, R5, !PT ;  /* 0x000000051e057209 */ /* 0x000fc60007800000 */
[----:B------:R-:W-:Y:S01]  /*7d40*/  @!P5 FMUL R51, R51, 0.5 ;  /* 0x3f0000003333d820 */ /* 0x000fe20000400000 */
[----:B------:R3:W5:Y:S01]  /*7d50*/  MUFU.EX2 R38, R47 ;  /* 0x0000002f00267308 */ /* 0x0007620000000800 */
[----:B----4-:R-:W-:Y:S01]  /*7d60*/  @!P2 FMUL R35, R35, R35 ;  /* 0x000000232323a220 */ /* 0x010fe20000400000 */
[----:B------:R-:W-:Y:S01]  /*7d70*/  FSETP.GEU.AND P2, PT, R55, -126, PT ;  /* 0xc2fc00003700780b */ /* 0x000fe20003f4e000 */
[--C-:B-1----:R-:W-:Y:S01]  /*7d80*/  FFMA R43, R58, UR22, -R120.reuse ;  /* 0x000000163a2b7c23 */ /* 0x102fe20008000878 */
[----:B------:R-:W-:Y:S01]  /*7d90*/  FMNMX R42, R26, R5, !PT ;  /* 0x000000051a2a7209 */ /* 0x000fe20007800000 */
[--C-:B------:R-:W-:Y:S01]  /*7da0*/  FFMA R58, R62, UR22, -R120.reuse ;  /* 0x000000163e3a7c23 */ /* 0x100fe20008000878 */
[--C-:B------:R-:W-:Y:S01]  /*7db0*/  FFMA R62, R67, UR22, -R120.reuse ;  /* 0x00000016433e7c23 */ /* 0x100fe20008000878 */
[----:B------:R-:W-:Y:S01]  /*7dc0*/  @!P4 FMUL R23, R23, 0.5 ;  /* 0x3f0000001717c820 */ /* 0x000fe20000400000 */
[----:B------:R-:W-:Y:S01]  /*7dd0*/  FMNMX R5, R73, R42, !PT ;  /* 0x0000002a49057209 */ /* 0x000fe20007800000 */
[----:B--2---:R-:W-:Y:S01]  /*7de0*/  @!P6 FMUL R34, R34, R34 ;  /* 0x000000222222e220 */ /* 0x004fe20000400000 */
[----:B------:R-:W-:Y:S01]  /*7df0*/  FSETP.GEU.AND P6, PT, R39, -126, PT ;  /* 0xc2fc00002700780b */ /* 0x000fe20003fce000 */
[----:B------:R1:W2:Y:S01]  /*7e00*/  MUFU.EX2 R42, R51 ;  /* 0x00000033002a7308 */ /* 0x0002a20000000800 */
[----:B------:R-:W-:Y:S01]  /*7e10*/  FMNMX R46, R76, R5, !PT ;  /* 0x000000054c2e7209 */ /* 0x000fe20007800000 */
[--C-:B---3--:R-:W-:Y:S01]  /*7e20*/  FFMA R47, R66, UR22, -R120.reuse ;  /* 0x00000016422f7c23 */ /* 0x108fe20008000878 */
[--C-:B------:R-:W-:Y:S01]  /*7e30*/  FFMA R67, R83, UR22, -R120.reuse ;  /* 0x0000001653437c23 */ /* 0x100fe20008000878 */
[----:B------:R-:W-:Y:S01]  /*7e40*/  @!P2 FMUL R55, R55, 0.5 ;  /* 0x3f0000003737a820 */ /* 0x000fe20000400000 */
[----:B------:R-:W-:Y:S01]  /*7e50*/  FMNMX R5, R77, R46, !PT ;  /* 0x0000002e4d057209 */ /* 0x000fe20007800000 */
[----:B-----5:R-:W-:Y:S01]  /*7e60*/  @!P3 FMUL R38, R38, R38 ;  /* 0x000000262626b220 */ /* 0x020fe20000400000 */
[----:B------:R-:W-:Y:S01]  /*7e70*/  FSETP.GEU.AND P3, PT, R43, -126, PT ;  /* 0xc2fc00002b00780b */ /* 0x000fe20003f6e000 */
[----:B------:R-:W3:Y:S01]  /*7e80*/  MUFU.EX2 R23, R23 ;  /* 0x0000001700177308 */ /* 0x000ee20000000800 */
[----:B------:R-:W-:Y:S01]  /*7e90*/  FMNMX R50, R80, R5, !PT ;  /* 0x0000000550327209 */ /* 0x000fe20007800000 */
[--C-:B-1----:R-:W-:Y:S01]  /*7ea0*/  FFMA R51, R63, UR22, -R120.reuse ;  /* 0x000000163f337c23 */ /* 0x102fe20008000878 */
[----:B------:R-:W-:Y:S01]  /*7eb0*/  FFMA R63, R79, UR22, -R120 ;  /* 0x000000164f3f7c23 */ /* 0x000fe20008000878 */
[----:B------:R-:W-:Y:S01]  /*7ec0*/  @!P6 FMUL R39, R39, 0.5 ;  /* 0x3f0000002727e820 */ /* 0x000fe20000400000 */
[----:B------:R-:W-:-:S03]  /*7ed0*/  FMNMX R5, R81, R50, !PT ;  /* 0x0000003251057209 */ /* 0x000fc60007800000 */
[----:B------:R1:W4:Y:S01]  /*7ee0*/  MUFU.EX2 R46, R55 ;  /* 0x00000037002e7308 */ /* 0x0003220000000800 */
[----:B--2---:R-:W-:Y:S01]  /*7ef0*/  @!P5 FMUL R42, R42, R42 ;  /* 0x0000002a2a2ad220 */ /* 0x004fe20000400000 */
[----:B------:R-:W-:Y:S02]  /*7f00*/  FSETP.GEU.AND P5, PT, R58, -126, PT ;  /* 0xc2fc00003a00780b */ /* 0x000fe40003fae000 */
[----:B------:R-:W-:Y:S01]  /*7f10*/  @!P3 FMUL R43, R43, 0.5 ;  /* 0x3f0000002b2bb820 */ /* 0x000fe20000400000 */
[----:B------:R-:W-:-:S03]  /*7f20*/  FMNMX R54, R84, R5, !PT ;  /* 0x0000000554367209 */ /* 0x000fc60007800000 */
[----:B------:R-:W2:Y:S01]  /*7f30*/  MUFU.EX2 R39, R39 ;  /* 0x0000002700277308 */ /* 0x000ea20000000800 */
[----:B---3--:R-:W-:Y:S01]  /*7f40*/  @!P4 FMUL R23, R23, R23 ;  /* 0x000000171717c220 */ /* 0x008fe20000400000 */
[----:B------:R-:W-:Y:S01]  /*7f50*/  FSETP.GEU.AND P4, PT, R59, -126, PT ;  /* 0xc2fc00003b00780b */ /* 0x000fe20003f8e000 */
[--C-:B-1----:R-:W-:Y:S01]  /*7f60*/  FFMA R55, R71, UR22, -R120.reuse ;  /* 0x0000001647377c23 */ /* 0x102fe20008000878 */
[----:B------:R-:W-:Y:S01]  /*7f70*/  FMNMX R5, R85, R54, !PT ;  /* 0x0000003655057209 */ /* 0x000fe20007800000 */
[--C-:B------:R-:W-:Y:S01]  /*7f80*/  FFMA R54, R70, UR22, -R120.reuse ;  /* 0x0000001646367c23 */ /* 0x100fe20008000878 */
[--C-:B------:R-:W-:Y:S01]  /*7f90*/  FFMA R70, R74, UR22, -R120.reuse ;  /* 0x000000164a467c23 */ /* 0x100fe20008000878 */
[----:B------:R-:W-:Y:S01]  /*7fa0*/  @!P5 FMUL R58, R58, 0.5 ;  /* 0x3f0000003a3ad820 */ /* 0x000fe20000400000 */
[----:B------:R-:W1:Y:S01]  /*7fb0*/  MUFU.EX2 R43, R43 ;  /* 0x0000002b002b7308 */ /* 0x000e620000000800 */
[----:B----4-:R-:W-:Y:S01]  /*7fc0*/  @!P2 FMUL R46, R46, R46 ;  /* 0x0000002e2e2ea220 */ /* 0x010fe20000400000 */
[----:B------:R-:W-:Y:S01]  /*7fd0*/  FSETP.GEU.AND P2, PT, R47, -126, PT ;  /* 0xc2fc00002f00780b */ /* 0x000fe20003f4e000 */
[----:B------:R-:W3:Y:S01]  /*7fe0*/  SHFL.BFLY PT, R66, R5, 0x1, 0x1f ;  /* 0x0c201f0005427f89 */ /* 0x000ee200000e0000 */
[----:B------:R-:W-:-:S03]  /*7ff0*/  FFMA R74, R82, UR22, -R120 ;  /* 0x00000016524a7c23 */ /* 0x000fc60008000878 */
[----:B------:R-:W-:Y:S01]  /*8000*/  @!P4 FMUL R59, R59, 0.5 ;  /* 0x3f0000003b3bc820 */ /* 0x000fe20000400000 */
[----:B------:R-:W4:Y:S01]  /*8010*/  MUFU.EX2 R58, R58 ;  /* 0x0000003a003a7308 */ /* 0x000f220000000800 */
[----:B--2---:R-:W-:Y:S01]  /*8020*/  @!P6 FMUL R39, R39, R39 ;  /* 0x000000272727e220 */ /* 0x004fe20000400000 */
[----:B------:R-:W-:-:S05]  /*8030*/  FSETP.GEU.AND P6, PT, R51, -126, PT ;  /* 0xc2fc00003300780b */ /* 0x000fca0003fce000 */
[----:B------:R-:W-:Y:S01]  /*8040*/  @!P2 FMUL R47, R47, 0.5 ;  /* 0x3f0000002f2fa820 */ /* 0x000fe20000400000 */
[----:B------:R2:W5:Y:S01]  /*8050*/  MUFU.EX2 R50, R59 ;  /* 0x0000003b00327308 */ /* 0x0005620000000800 */
[----:B-1----:R-:W-:Y:S01]  /*8060*/  @!P3 FMUL R43, R43, R43 ;  /* 0x0000002b2b2bb220 */ /* 0x002fe20000400000 */
[----:B------:R-:W-:-:S05]  /*8070*/  FSETP.GEU.AND P3, PT, R62, -126, PT ;  /* 0xc2fc00003e00780b */ /* 0x000fca0003f6e000 */
[----:B------:R-:W-:Y:S01]  /*8080*/  @!P6 FMUL R51, R51, 0.5 ;  /* 0x3f0000003333e820 */ /* 0x000fe20000400000 */
[----:B------:R-:W1:Y:S01]  /*8090*/  MUFU.EX2 R47, R47 ;  /* 0x0000002f002f7308 */ /* 0x000e620000000800 */
[----:B----4-:R-:W-:Y:S01]  /*80a0*/  @!P5 FMUL R58, R58, R58 ;  /* 0x0000003a3a3ad220 */ /* 0x010fe20000400000 */
[----:B------:R-:W-:Y:S01]  /*80b0*/  FSETP.GEU.AND P5, PT, R55, -126, PT ;  /* 0xc2fc00003700780b */ /* 0x000fe20003fae000 */
[--C-:B--2---:R-:W-:Y:S01]  /*80c0*/  FFMA R59, R75, UR22, -R120.reuse ;  /* 0x000000164b3b7c23 */ /* 0x104fe20008000878 */
[----:B---3--:R-:W-:Y:S01]  /*80d0*/  FMNMX R5, R5, R66, !PT ;  /* 0x0000004205057209 */ /* 0x008fe20007800000 */
[----:B------:R-:W-:Y:S02]  /*80e0*/  FFMA R66, R78, UR22, -R120 ;  /* 0x000000164e427c23 */ /* 0x000fe40008000878 */
[----:B------:R-:W-:Y:S01]  /*80f0*/  @!P3 FMUL R62, R62, 0.5 ;  /* 0x3f0000003e3eb820 */ /* 0x000fe20000400000 */
[----:B------:R-:W2:Y:S01]  /*8100*/  MUFU.EX2 R51, R51 ;  /* 0x0000003300337308 */ /* 0x000ea20000000800 */
[----:B-----5:R-:W-:Y:S01]  /*8110*/  @!P4 FMUL R50, R50, R50 ;  /* 0x000000323232c220 */ /* 0x020fe20000400000 */
[----:B------:R-:W-:Y:S01]  /*8120*/  FSETP.GEU.AND P4, PT, R54, -126, PT ;  /* 0xc2fc00003600780b */ /* 0x000fe20003f8e000 */
[----:B------:R-:W3:Y:S04]  /*8130*/  SHFL.BFLY PT, R72, R5, 0x2, 0x1f ;  /* 0x0c401f0005487f89 */ /* 0x000ee800000e0000 */
[----:B------:R-:W-:Y:S01]  /*8140*/  @!P5 FMUL R55, R55, 0.5 ;  /* 0x3f0000003737d820 */ /* 0x000fe20000400000 */
[----:B------:R-:W4:Y:S01]  /*8150*/  MUFU.EX2 R62, R62 ;  /* 0x0000003e003e7308 */ /* 0x000f220000000800 */
[----:B-1----:R-:W-:Y:S01]  /*8160*/  @!P2 FMUL R47, R47, R47 ;  /* 0x0000002f2f2fa220 */ /* 0x002fe20000400000 */
[----:B------:R-:W-:-:S05]  /*8170*/  FSETP.GEU.AND P2, PT, R59, -126, PT ;  /* 0xc2fc00003b00780b */ /* 0x000fca0003f4e000 */
[----:B------:R-:W-:Y:S01]  /*8180*/  @!P4 FMUL R54, R54, 0.5 ;  /* 0x3f0000003636c820 */ /* 0x000fe20000400000 */
[----:B------:R-:W1:Y:S01]  /*8190*/  MUFU.EX2 R55, R55 ;  /* 0x0000003700377308 */ /* 0x000e620000000800 */
[----:B--2---:R-:W-:Y:S01]  /*81a0*/  @!P6 FMUL R51, R51, R51 ;  /* 0x000000333333e220 */ /* 0x004fe20000400000 */
[----:B------:R-:W-:-:S05]  /*81b0*/  FSETP.GEU.AND P6, PT, R70, -126, PT ;  /* 0xc2fc00004600780b */ /* 0x000fca0003fce000 */
[----:B------:R-:W-:Y:S01]  /*81c0*/  @!P2 FMUL R59, R59, 0.5 ;  /* 0x3f0000003b3ba820 */ /* 0x000fe20000400000 */
[----:B------:R-:W2:Y:S01]  /*81d0*/  MUFU.EX2 R54, R54 ;  /* 0x0000003600367308 */ /* 0x000ea20000000800 */
[----:B----4-:R-:W-:Y:S01]  /*81e0*/  @!P3 FMUL R62, R62, R62 ;  /* 0x0000003e3e3eb220 */ /* 0x010fe20000400000 */
[----:B------:R-:W-:Y:S02]  /*81f0*/  FSETP.GEU.AND P3, PT, R66, -126, PT ;  /* 0xc2fc00004200780b */ /* 0x000fe40003f6e000 */
[----:B---3--:R-:W-:Y:S01]  /*8200*/  FMNMX R5, R5, R72, !PT ;  /* 0x0000004805057209 */ /* 0x008fe20007800000 */
[----:B------:R-:W-:Y:S02]  /*8210*/  FFMA R72, R86, UR22, -R120 ;  /* 0x0000001656487c23 */ /* 0x000fe40008000878 */
[----:B------:R-:W-:Y:S01]  /*8220*/  @!P6 FMUL R70, R70, 0.5 ;  /* 0x3f0000004646e820 */ /* 0x000fe20000400000 */
[----:B------:R-:W3:Y:S01]  /*8230*/  MUFU.EX2 R59, R59 ;  /* 0x0000003b003b7308 */ /* 0x000ee20000000800 */
        /* <DEDUP_REMOVED lines=19> */
[----:B------:R-:W-:Y:S01]  /*8370*/  FMUL R75, R78, UR22 ;  /* 0x000000164e4b7c20 */ /* 0x000fe20008400000 */
[----:B------:R-:W-:-:S03]  /*8380*/  FSETP.GEU.AND P6, PT, R72, -126, PT ;  /* 0xc2fc00004800780b */ /* 0x000fc60003fce000 */
[--C-:B------:R-:W-:Y:S01]  /*8390*/  FFMA R25, R25, UR22, -R75.reuse ;  /* 0x0000001619197c23 */ /* 0x100fe2000800084b */
[----:B------:R-:W2:Y:S01]  /*83a0*/  MUFU.EX2 R67, R67 ;  /* 0x0000004300437308 */ /* 0x000ea20000000800 */
[----:B---3--:R-:W-:Y:S01]  /*83b0*/  @!P5 FMUL R74, R74, R74 ;  /* 0x0000004a4a4ad220 */ /* 0x008fe20000400000 */
[--C-:B------:R-:W-:Y:S01]  /*83c0*/  FFMA R24, R24, UR22, -R75.reuse ;  /* 0x0000001618187c23 */ /* 0x100fe2000800084b */
[--C-:B------:R-:W-:Y:S01]  /*83d0*/  FFMA R28, R28, UR22, -R75.reuse ;  /* 0x000000161c1c7c23 */ /* 0x100fe2000800084b */
[----:B------:R-:W-:Y:S01]  /*83e0*/  FSETP.GEU.AND P5, PT, R25, -126, PT ;  /* 0xc2fc00001900780b */ /* 0x000fe20003fae000 */
        /* <DEDUP_REMOVED lines=10> */
[--C-:B------:R-:W-:Y:S01]  /*8490*/  FFMA R41, R41, UR22, -R75.reuse ;  /* 0x0000001629297c23 */ /* 0x100fe2000800084b */
[--C-:B------:R-:W-:Y:S01]  /*84a0*/  FFMA R40, R40, UR22, -R75.reuse ;  /* 0x0000001628287c23 */ /* 0x100fe2000800084b */
[----:B--2---:R-:W-:Y:S01]  /*84b0*/  @!P2 FMUL R67, R67, R67 ;  /* 0x000000434343a220 */ /* 0x004fe20000400000 */
[----:B------:R-:W-:Y:S01]  /*84c0*/  FSETP.GEU.AND P2, PT, R28, -126, PT ;  /* 0xc2fc00001c00780b */ /* 0x000fe20003f4e000 */
[----:B------:R-:W-:Y:S01]  /*84d0*/  @!P5 FMUL R25, R25, 0.5 ;  /* 0x3f0000001919d820 */ /* 0x000fe20000400000 */
        /* <DEDUP_REMOVED lines=9> */
[----:B------:R3:W4:Y:S01]  /*8570*/  MUFU.EX2 R71, R25 ;  /* 0x0000001900477308 */ /* 0x0007220000000800 */
[----:B-1----:R-:W-:Y:S01]  /*8580*/  @!P3 FMUL R69, R69, R69 ;  /* 0x000000454545b220 */ /* 0x002fe20000400000 */
[----:B------:R-:W-:Y:S01]  /*8590*/  @!P2 FMUL R28, R28, 0.5 ;  /* 0x3f0000001c1ca820 */ /* 0x000fe20000400000 */
[----:B------:R-:W-:Y:S01]  /*85a0*/  FSETP.GEU.AND P3, PT, R32, -126, PT ;  /* 0xc2fc00002000780b */ /* 0x000fe20003f6e000 */
[--C-:B------:R-:W-:Y:S01]  /*85b0*/  FFMA R82, R61, UR22, -R75.reuse ;  /* 0x000000163d527c23 */ /* 0x100fe2000800084b */
[--C-:B------:R-:W-:Y:S01]  /*85c0*/  FFMA R64, R64, UR22, -R75.reuse ;  /* 0x0000001640407c23 */ /* 0x100fe2000800084b */
[--C-:B------:R-:W-:Y:S01]  /*85d0*/  FFMA R68, R68, UR22, -R75.reuse ;  /* 0x0000001644447c23 */ /* 0x100fe2000800084b */
[--C-:B------:R-:W-:Y:S01]  /*85e0*/  FFMA R26, R26, UR22, -R75.reuse ;  /* 0x000000161a1a7c23 */ /* 0x100fe2000800084b */
[----:B------:R-:W1:Y:S01]  /*85f0*/  MUFU.EX2 R24, R24 ;  /* 0x0000001800187308 */ /* 0x000e620000000800 */
[----:B--2---:R-:W-:Y:S01]  /*8600*/  @!P6 FMUL R72, R72, R72 ;  /* 0x000000484848e220 */ /* 0x004fe20000400000 */
[----:B------:R-:W-:Y:S01]  /*8610*/  FSETP.GEU.AND P6, PT, R29, -126, PT ;  /* 0xc2fc00001d00780b */ /* 0x000fe20003fce000 */
[--C-:B---3--:R-:W-:Y:S01]  /*8620*/  FFMA R25, R57, UR22, -R75.reuse ;  /* 0x0000001639197c23 */ /* 0x108fe2000800084b */
[--C-:B------:R-:W-:Y:S01]  /*8630*/  FFMA R30, R30, UR22, -R75.reuse ;  /* 0x000000161e1e7c23 */ /* 0x100fe2000800084b */
[--C-:B------:R-:W-:Y:S01]  /*8640*/  FFMA R76, R76, UR22, -R75.reuse ;  /* 0x000000164c4c7c23 */ /* 0x100fe2000800084b */
[--C-:B------:R-:W-:Y:S01]  /*8650*/  FFMA R80, R80, UR22, -R75.reuse ;  /* 0x0000001650507c23 */ /* 0x100fe2000800084b */
[--C-:B------:R-:W-:Y:S01]  /*8660*/  FFMA R81, R81, UR22, -R75.reuse ;  /* 0x0000001651517c23 */ /* 0x100fe2000800084b */
[----:B------:R-:W2:Y:S01]  /*8670*/  MUFU.EX2 R28, R28 ;  /* 0x0000001c001c7308 */ /* 0x000ea20000000800 */
[----:B----4-:R-:W-:Y:S01]  /*8680*/  @!P5 FMUL R71, R71, R71 ;  /* 0x000000474747d220 */ /* 0x010fe20000400000 */
[----:B------:R-:W-:Y:S01]  /*8690*/  FSETP.GEU.AND P5, PT, R36, -126, PT ;  /* 0xc2fc00002400780b */ /* 0x000fe20003fae000 */
[----:B------:R-:W-:Y:S01]  /*86a0*/  @!P3 FMUL R32, R32, 0.5 ;  /* 0x3f0000002020b820 */ /* 0x000fe20000400000 */
[--C-:B------:R-:W-:Y:S01]  /*86b0*/  FFMA R84, R84, UR22, -R75.reuse ;  /* 0x0000001654547c23 */ /* 0x100fe2000800084b */
[--C-:B------:R-:W-:Y:S01]  /*86c0*/  FFMA R77, R77, UR22, -R75.reuse ;  /* 0x000000164d4d7c23 */ /* 0x100fe2000800084b */
[----:B------:R-:W-:Y:S01]  /*86d0*/  FFMA R85, R85, UR22, -R75 ;  /* 0x0000001655557c23 */ /* 0x000fe2000800084b */
[----:B------:R-:W-:Y:S01]  /*86e0*/  @!P6 FMUL R29, R29, 0.5 ;  /* 0x3f0000001d1de820 */ /* 0x000fe20000400000 */
[----:B------:R-:W-:Y:S01]  /*86f0*/  FADD R87, R42, R67 ;  /* 0x000000432a577221 */ /* 0x000fe20000000000 */
[----:B-1----:R-:W-:Y:S01]  /*8700*/  @!P4 FMUL R24, R24, R24 ;  /* 0x000000181818c220 */ /* 0x002fe20000400000 */
[----:B------:R-:W-:Y:S01]  /*8710*/  FSETP.GEU.AND P4, PT, R79, -126, PT ;  /* 0xc2fc00004f00780b */ /* 0x000fe20003f8e000 */
[----:B------:R-:W1:Y:S04]  /*8720*/  MUFU.EX2 R32, R32 ;  /* 0x0000002000207308 */ /* 0x000e680000000800 */
[----:B------:R-:W-:Y:S01]  /*8730*/  @!P5 FMUL R36, R36, 0.5 ;  /* 0x3f0000002424d820 */ /* 0x000fe20000400000 */
[----:B--2---:R-:W-:Y:S01]  /*8740*/  @!P2 FMUL R28, R28, R28 ;  /* 0x0000001c1c1ca220 */ /* 0x004fe20000400000 */
[----:B------:R-:W-:-:S02]  /*8750*/  FSETP.GEU.AND P2, PT, R37, -126, PT ;  /* 0xc2fc00002500780b */ /* 0x000fc40003f4e000 */
[----:B------:R2:W3:Y:S04]  /*8760*/  MUFU.EX2 R33, R29 ;  /* 0x0000001d00217308 */ /* 0x0004e80000000800 */
[----:B------:R-:W-:-:S04]  /*8770*/  @!P4 FMUL R79, R79, 0.5 ;  /* 0x3f0000004f4fc820 */ /* 0x000fc80000400000 */
[----:B------:R-:W4:Y:S01]  /*8780*/  MUFU.EX2 R36, R36 ;  /* 0x0000002400247308 */ /* 0x000f220000000800 */
[----:B-1----:R-:W-:Y:S01]  /*8790*/  @!P3 FMUL R32, R32, R32 ;  /* 0x000000202020b220 */ /* 0x002fe20000400000 */
[----:B------:R-:W-:Y:S01]  /*87a0*/  FSETP.GEU.AND P3, PT, R41, -126, PT ;  /* 0xc2fc00002900780b */ /* 0x000fe20003f6e000 */
[----:B--2---:R-:W-:Y:S01]  /*87b0*/  FFMA R29, R60, UR22, -R75 ;  /* 0x000000163c1d7c23 */ /* 0x004fe2000800084b */
[----:B------:R-:W-:-:S04]  /*87c0*/  @!P2 FMUL R37, R37, 0.5 ;  /* 0x3f0000002525a820 */ /* 0x000fc80000400000 */
[----:B------:R-:W1:Y:S01]  /*87d0*/  MUFU.EX2 R79, R79 ;  /* 0x0000004f004f7308 */ /* 0x000e620000000800 */
[----:B---3--:R-:W-:Y:S01]  /*87e0*/  @!P6 FMUL R33, R33, R33 ;  /* 0x000000212121e220 */ /* 0x008fe20000400000 */
[----:B------:R-:W-:-:S05]  /*87f0*/  FSETP.GEU.AND P6, PT, R40, -126, PT ;  /* 0xc2fc00002800780b */ /* 0x000fca0003fce000 */
[----:B------:R-:W-:Y:S01]  /*8800*/  @!P3 FMUL R41, R41, 0.5 ;  /* 0x3f0000002929b820 */ /* 0x000fe20000400000 */
[----:B------:R-:W2:Y:S01]  /*8810*/  MUFU.EX2 R37, R37 ;  /* 0x0000002500257308 */ /* 0x000ea20000000800 */
[----:B----4-:R-:W-:Y:S01]  /*8820*/  @!P5 FMUL R36, R36, R36 ;  /* 0x000000242424d220 */ /* 0x010fe20000400000 */
        /* <DEDUP_REMOVED lines=30> */
[----:B------:R1:W4:Y:S01]  /*8a10*/  MUFU.EX2 R57, R56 ;  /* 0x0000003800397308 */ /* 0x0003220000000800 */
[----:B--2---:R-:W-:Y:S01]  /*8a20*/  @!P3 FMUL R52, R52, R52 ;  /* 0x000000343434b220 */ /* 0x004fe20000400000 */
[----:B------:R-:W-:-:S05]  /*8a30*/  FSETP.GEU.AND P3, PT, R82, -126, PT ;  /* 0xc2fc00005200780b */ /* 0x000fca0003f6e000 */
[----:B------:R-:W-:Y:S01]  /*8a40*/  @!P2 FMUL R25, R25, 0.5 ;  /* 0x3f0000001919a820 */ /* 0x000fe20000400000 */
[----:B------:R-:W2:Y:S01]  /*8a50*/  MUFU.EX2 R53, R53 ;  /* 0x0000003500357308 */ /* 0x000ea20000000800 */
[----:B-1----:R-:W-:Y:S01]  /*8a60*/  FFMA R56, R65, UR22, -R75 ;  /* 0x0000001641387c23 */ /* 0x002fe2000800084b */
[----:B---3--:R-:W-:Y:S01]  /*8a70*/  @!P6 FMUL R49, R49, R49 ;  /* 0x000000313131e220 */ /* 0x008fe20000400000 */
[----:B------:R-:W-:-:S04]  /*8a80*/  FSETP.GEU.AND P6, PT, R29, -126, PT ;  /* 0xc2fc00001d00780b */ /* 0x000fc80003fce000 */
[----:B------:R-:W-:Y:S01]  /*8a90*/  @!P3 FMUL R82, R82, 0.5 ;  /* 0x3f0000005252b820 */ /* 0x000fe20000400000 */
[----:B------:R1:W3:Y:S01]  /*8aa0*/  MUFU.EX2 R60, R25 ;  /* 0x00000019003c7308 */ /* 0x0002e20000000800 */
[----:B----4-:R-:W-:Y:S01]  /*8ab0*/  @!P5 FMUL R57, R57, R57 ;  /* 0x000000393939d220 */ /* 0x010fe20000400000 */
[----:B------:R-:W-:-:S06]  /*8ac0*/  FSETP.GEU.AND P5, PT, R56, -126, PT ;  /* 0xc2fc00003800780b */ /* 0x000fcc0003fae000 */
[----:B------:R-:W4:Y:S01]  /*8ad0*/  MUFU.EX2 R82, R82 ;  /* 0x0000005200527308 */ /* 0x000f220000000800 */
[----:B--2---:R-:W-:Y:S01]  /*8ae0*/  @!P4 FMUL R53, R53, R53 ;  /* 0x000000353535c220 */ /* 0x004fe20000400000 */
[----:B------:R-:W-:Y:S01]  /*8af0*/  FSETP.GEU.AND P4, PT, R64, -126, PT ;  /* 0xc2fc00004000780b */ /* 0x000fe20003f8e000 */
[----:B------:R-:W-:Y:S01]  /*8b00*/  @!P6 FMUL R29, R29, 0.5 ;  /* 0x3f0000001d1de820 */ /* 0x000fe20000400000 */
[----:B-1----:R-:W-:Y:S01]  /*8b10*/  FFMA R25, R73, UR22, -R75 ;  /* 0x0000001649197c23 */ /* 0x002fe2000800084b */
[----:B------:R-:W-:Y:S02]  /*8b20*/  FADD R75, R34, R59 ;  /* 0x0000003b224b7221 */ /* 0x000fe40000000000 */
[----:B------:R-:W-:Y:S01]  /*8b30*/  @!P5 FMUL R56, R56, 0.5 ;  /* 0x3f0000003838d820 */ /* 0x000fe20000400000 */
[----:B------:R1:W2:Y:S01]  /*8b40*/  MUFU.EX2 R61, R29 ;  /* 0x0000001d003d7308 */ /* 0x0002a20000000800 */
[----:B---3--:R-:W-:Y:S01]  /*8b50*/  @!P2 FMUL R60, R60, R60 ;  /* 0x0000003c3c3ca220 */ /* 0x008fe20000400000 */
[----:B------:R-:W-:-:S05]  /*8b60*/  FSETP.GEU.AND P2, PT, R68, -126, PT ;  /* 0xc2fc00004400780b */ /* 0x000fca0003f4e000 */
[----:B------:R-:W-:Y:S01]  /*8b70*/  @!P4 FMUL R64, R64, 0.5 ;  /* 0x3f0000004040c820 */ /* 0x000fe20000400000 */
[----:B------:R-:W3:Y:S01]  /*8b80*/  MUFU.EX2 R56, R56 ;  /* 0x0000003800387308 */ /* 0x000ee20000000800 */
[----:B----4-:R-:W-:Y:S01]  /*8b90*/  @!P3 FMUL R82, R82, R82 ;  /* 0x000000525252b220 */ /* 0x010fe20000400000 */
[----:B------:R-:W-:Y:S01]  /*8ba0*/  FSETP.GEU.AND P3, PT, R26, -126, PT ;  /* 0xc2fc00001a00780b */ /* 0x000fe20003f6e000 */
[----:B-1----:R-:W-:Y:S01]  /*8bb0*/  FADD R29, -R78, R9 ;  /* 0x000000094e1d7221 */ /* 0x002fe20000000100 */
[----:B------:R-:W-:-:S03]  /*8bc0*/  FADD R78, R38, R63 ;  /* 0x0000003f264e7221 */ /* 0x000fc60000000000 */
[----:B------:R-:W-:Y:S01]  /*8bd0*/  @!P2 FMUL R68, R68, 0.5 ;  /* 0x3f0000004444a820 */ /* 0x000fe20000400000 */
[----:B------:R-:W1:Y:S01]  /*8be0*/  MUFU.EX2 R65, R64 ;  /* 0x0000004000417308 */ /* 0x000e620000000800 */
[----:B--2---:R-:W-:Y:S01]  /*8bf0*/  @!P6 FMUL R61, R61, R61 ;  /* 0x0000003d3d3de220 */ /* 0x004fe20000400000 */
[----:B------:R-:W-:Y:S01]  /*8c00*/  FSETP.GEU.AND P6, PT, R30, -126, PT ;  /* 0xc2fc00001e00780b */ /* 0x000fe20003fce000 */
[----:B------:R-:W-:-:S04]  /*8c10*/  FMUL R29, R29, UR22 ;  /* 0x000000161d1d7c20 */ /* 0x000fc80008400000 */
[----:B------:R-:W-:Y:S01]  /*8c20*/  @!P3 FMUL R26, R26, 0.5 ;  /* 0x3f0000001a1ab820 */ /* 0x000fe20000400000 */
[----:B------:R-:W2:Y:S01]  /*8c30*/  MUFU.EX2 R73, R68 ;  /* 0x0000004400497308 */ /* 0x000ea20000000800 */
[----:B---3--:R-:W-:Y:S01]  /*8c40*/  @!P5 FMUL R56, R56, R56 ;  /* 0x000000383838d220 */ /* 0x008fe20000400000 */
        /* <DEDUP_REMOVED lines=9> */
[----:B---3--:R-:W-:-:S04]  /*8ce0*/  FADD R26, R15, R62 ;  /* 0x0000003e0f1a7221 */ /* 0x008fc80000000000 */
[----:B------:R-:W-:Y:S01]  /*8cf0*/  @!P4 FMUL R25, R25, 0.5 ;  /* 0x3f0000001919c820 */ /* 0x000fe20000400000 */
[----:B------:R2:W3:Y:S01]  /*8d00*/  MUFU.EX2 R9, R76 ;  /* 0x0000004c00097308 */ /* 0x0004e20000000800 */
[----:B-1----:R-:W-:Y:S01]  /*8d10*/  FADD R30, -R11, R8 ;  /* 0x000000080b1e7221 */ /* 0x002fe20000000100 */
[----:B------:R-:W-:Y:S01]  /*8d20*/  FADD R11, R21, R70 ;  /* 0x00000046150b7221 */ /* 0x000fe20000000000 */
[----:B------:R-:W-:Y:S01]  /*8d30*/  FADD R8, R10, R43 ;  /* 0x0000002b0a087221 */ /* 0x000fe20000000000 */
[----:B----4-:R-:W-:Y:S01]  /*8d40*/  @!P3 FMUL R83, R83, R83 ;  /* 0x000000535353b220 */ /* 0x010fe20000400000 */
[----:B------:R-:W-:Y:S01]  /*8d50*/  FSETP.GEU.AND P3, PT, R81, -126, PT ;  /* 0xc2fc00005100780b */ /* 0x000fe20003f6e000 */
[----:B------:R-:W-:Y:S01]  /*8d60*/  FADD R126, R26, R87 ;  /* 0x000000571a7e7221 */ /* 0x000fe20000000000 */
[----:B------:R-:W-:Y:S01]  /*8d70*/  @!P2 FMUL R80, R80, 0.5 ;  /* 0x3f0000005050a820 */ /* 0x000fe20000400000 */
[----:B------:R-:W-:Y:S01]  /*8d80*/  FADD R122, R8, R11 ;  /* 0x0000000b087a7221 */ /* 0x000fe20000000000 */
[----:B------:R1:W4:Y:S01]  /*8d90*/  MUFU.EX2 R68, R25 ;  /* 0x0000001900447308 */ /* 0x0003220000000800 */
[----:B--2---:R-:W-:Y:S01]  /*8da0*/  FADD R76, R23, R74 ;  /* 0x0000004a174c7221 */ /* 0x004fe20000000000 */
[----:B------:R-:W-:Y:S01]  /*8db0*/  FADD R8, R13, R50 ;  /* 0x000000320d087221 */ /* 0x000fe20000000000 */
[----:B------:R-:W-:Y:S01]  /*8dc0*/  FADD R26, R39, R72 ;  /* 0x00000048271a7221 */ /* 0x000fe20000000000 */
[----:B------:R-:W-:Y:S01]  /*8dd0*/  FMUL R120, R30, UR22 ;  /* 0x000000161e787c20 */ /* 0x000fe20008400000 */
[----:B-----5:R-:W-:Y:S01]  /*8de0*/  @!P6 FMUL R64, R64, R64 ;  /* 0x000000404040e220 */ /* 0x020fe20000400000 */
[----:B------:R-:W-:Y:S01]  /*8df0*/  FADD R123, R8, R75 ;  /* 0x0000004b087b7221 */ /* 0x000fe20000000000 */
[----:B------:R-:W-:Y:S01]  /*8e00*/  FADD R8, R27, R58 ;  /* 0x0000003a1b087221 */ /* 0x000fe20000000000 */
[----:B------:R-:W2:Y:S01]  /*8e10*/  MUFU.EX2 R11, R80 ;  /* 0x00000050000b7308 */ /* 0x000ea20000000800 */
[----:B---3--:R-:W-:Y:S01]  /*8e20*/  @!P5 FMUL R9, R9, R9 ;  /* 0x000000090909d220 */ /* 0x008fe20000400000 */
[----:B------:R-:W-:Y:S01]  /*8e30*/  FSETP.GEU.AND P5, PT, R84, -126, PT ;  /* 0xc2fc00005400780b */ /* 0x000fe20003fae000 */
[----:B-1----:R-:W-:Y:S01]  /*8e40*/  FADD R25, R14, R47 ;  /* 0x0000002f0e197221 */ /* 0x002fe20000000000 */
[----:B------:R-:W-:Y:S01]  /*8e50*/  @!P3 FMUL R81, R81, 0.5 ;  /* 0x3f0000005151b820 */ /* 0x000fe20000400000 */
[----:B------:R-:W-:Y:S01]  /*8e60*/  FADD R75, R35, R66 ;  /* 0x00000042234b7221 */ /* 0x000fe20000000000 */
[----:B------:R-:W-:Y:S01]  /*8e70*/  FSETP.GEU.AND P6, PT, R29, -126, PT ;  /* 0xc2fc00001d00780b */ /* 0x000fe20003fce000 */
[----:B------:R-:W-:Y:S01]  /*8e80*/  FADD R127, R25, R76 ;  /* 0x0000004c197f7221 */ /* 0x000fe20000000000 */
[----:B------:R-:W-:Y:S01]  /*8e90*/  FADD R25, R31, R54 ;  /* 0x000000361f197221 */ /* 0x000fe20000000000 */
[----:B----4-:R-:W-:Y:S01]  /*8ea0*/  @!P4 FMUL R68, R68, R68 ;  /* 0x000000444444c220 */ /* 0x010fe20000400000 */
[----:B------:R-:W-:Y:S01]  /*8eb0*/  FSETP.GEU.AND P4, PT, R77, -126, PT ;  /* 0xc2fc00004d00780b */ /* 0x000fe20003f8e000 */
[----:B------:R-:W1:Y:S01]  /*8ec0*/  MUFU.EX2 R76, R81 ;  /* 0x00000051004c7308 */ /* 0x000e620000000800 */
[----:B------:R-:W-:Y:S01]  /*8ed0*/  FADD R124, R8, R75 ;  /* 0x0000004b087c7221 */ /* 0x000fe20000000000 */
[----:B------:R-:W-:Y:S01]  /*8ee0*/  FADD R129, R25, R26 ;  /* 0x0000001a19817221 */ /* 0x000fe20000000000 */
[----:B------:R-:W-:Y:S01]  /*8ef0*/  FADD R75, R46, R69 ;  /* 0x000000452e4b7221 */ /* 0x000fe20000000000 */
[----:B------:R-:W-:Y:S01]  /*8f00*/  FADD R26, R20, R55 ;  /* 0x00000037141a7221 */ /* 0x000fe20000000000 */
[----:B------:R-:W-:Y:S01]  /*8f10*/  @!P5 FMUL R84, R84, 0.5 ;  /* 0x3f0000005454d820 */ /* 0x000fe20000400000 */
        /* <DEDUP_REMOVED lines=11> */
[----:B-1----:R-:W-:Y:S01]  /*8fd0*/  @!P3 FMUL R76, R76, R76 ;  /* 0x0000004c4c4cb220 */ /* 0x002fe20000400000 */
[----:B------:R1:W3:Y:S01]  /*8fe0*/  MUFU.EX2 R8, R77 ;  /* 0x0000004d00087308 */ /* 0x0002e20000000800 */
[----:B------:R-:W-:Y:S01]  /*8ff0*/  FSETP.GEU.AND P3, PT, R120, -126, PT ;  /* 0xc2fc00007800780b */ /* 0x000fe20003f6e000 */
[----:B------:R-:W-:Y:S01]  /*9000*/  @!P2 FMUL R85, R85, 0.5 ;  /* 0x3f0000005555a820 */ /* 0x000fe20000400000 */
[----:B------:R-:W-:Y:S01]  /*9010*/  FADD R81, R48, R11 ;  /* 0x0000000b30517221 */ /* 0x000fe20000000000 */
[----:B------:R-:W-:Y:S01]  /*9020*/  FADD R86, R25, R80 ;  /* 0x0000005019567221 */ /* 0x000fe20000000000 */
[----:B------:R-:W-:Y:S01]  /*9030*/  FADD R25, R28, R61 ;  /* 0x0000003d1c197221 */ /* 0x000fe20000000000 */
[----:B------:R-:W-:Y:S01]  /*9040*/  @!P6 FMUL R29, R29, 0.5 ;  /* 0x3f0000001d1de820 */ /* 0x000fe20000400000 */
[----:B------:R-:W-:Y:S01]  /*9050*/  FADD R87, R30, R81 ;  /* 0x000000511e577221 */ /* 0x000fe20000000000 */
[----:B------:R4:W5:Y:S01]  /*9060*/  MUFU.EX2 R78, R85 ;  /* 0x00000055004e7308 */ /* 0x0009620000000800 */
[----:B-1----:R-:W-:Y:S01]  /*9070*/  FADD R77, R41, R68 ;  /* 0x00000044294d7221 */ /* 0x002fe20000000000 */
[----:B--2---:R-:W-:Y:S01]  /*9080*/  @!P5 FMUL R75, R75, R75 ;  /* 0x0000004b4b4bd220 */ /* 0x004fe20000400000 */
[----:B------:R-:W-:Y:S01]  /*9090*/  FADD R30, R44, R9 ;  /* 0x000000092c1e7221 */ /* 0x000fe20000000000 */
[----:B------:R-:W-:Y:S01]  /*90a0*/  FADD R122, R122, R127 ;  /* 0x0000007f7a7a7221 */ /* 0x000fe20000000000 */
[----:B------:R-:W-:Y:S01]  /*90b0*/  FADD R84, R26, R77 ;  /* 0x0000004d1a547221 */ /* 0x000fe20000000000 */
[----:B------:R-:W-:Y:S01]  /*90c0*/  FADD R26, R79, R56 ;  /* 0x000000384f1a7221 */ /* 0x000fe20000000000 */
[----:B------:R-:W-:Y:S01]  /*90d0*/  FADD R77, R49, R76 ;  /* 0x0000004c314d7221 */ /* 0x000fe20000000000 */
[----:B------:R-:W-:Y:S01]  /*90e0*/  @!P3 FMUL R120, R120, 0.5 ;  /* 0x3f0000007878b820 */ /* 0x000fe20000400000 */
[----:B---3--:R-:W-:Y:S01]  /*90f0*/  @!P4 FMUL R8, R8, R8 ;  /* 0x000000080808c220 */ /* 0x008fe20000400000 */
[----:B----4-:R-:W-:Y:S01]  /*9100*/  FADD R85, R25, R30 ;  /* 0x0000001e19557221 */ /* 0x010fe20000000000 */
[----:B------:R-:W-:Y:S01]  /*9110*/  FADD R121, R26, R77 ;  /* 0x0000004d1a797221 */ /* 0x000fe20000000000 */
[----:B------:R-:W-:Y:S01]  /*9120*/  FADD R77, R52, R75 ;  /* 0x0000004b344d7221 */ /* 0x000fe20000000000 */
[----:B------:R-:W-:Y:S01]  /*9130*/  FADD R26, R36, R73 ;  /* 0x00000049241a7221 */ /* 0x000fe20000000000 */
[----:B------:R-:W1:Y:S01]  /*9140*/  MUFU.EX2 R120, R120 ;  /* 0x0000007800787308 */ /* 0x000e620000000800 */
[----:B------:R-:W-:Y:S01]  /*9150*/  FADD R25, R33, R82 ;  /* 0x0000005221197221 */ /* 0x000fe20000000000 */
[----:B------:R-:W-:Y:S01]  /*9160*/  FADD R80, R45, R8 ;  /* 0x000000082d507221 */ /* 0x000fe20000000000 */
[----:B-----5:R-:W-:Y:S01]  /*9170*/  @!P2 FMUL R78, R78, R78 ;  /* 0x0000004e4e4ea220 */ /* 0x020fe20000400000 */
[----:B------:R-:W-:Y:S01]  /*9180*/  FADD R26, R26, R77 ;  /* 0x0000004d1a1a7221 */ /* 0x000fe20000000000 */
[----:B------:R-:W-:Y:S01]  /*9190*/  FADD R30, R37, R64 ;  /* 0x00000040251e7221 */ /* 0x000fe20000000000 */
[----:B------:R-:W-:Y:S01]  /*91a0*/  FADD R25, R25, R80 ;  /* 0x0000005019197221 */ /* 0x000fe20000000000 */
[----:B------:R-:W-:Y:S01]  /*91b0*/  FADD R81, R53, R78 ;  /* 0x0000004e35517221 */ /* 0x000fe20000000000 */
        /* <DEDUP_REMOVED lines=15> */
[----:B------:R-:W-:Y:S01]  /*92b0*/  F2FP.BF16.F32.PACK_AB R26, R33, R28 ;  /* 0x0000001c211a723e */ /* 0x000fe200000010ff */
[----:B-1----:R-:W-:Y:S01]  /*92c0*/  @!P3 FMUL R120, R120, R120 ;  /* 0x000000787878b220 */ /* 0x002fe20000400000 */
[----:B------:R-:W-:Y:S01]  /*92d0*/  FADD R84, R85, R84 ;  /* 0x0000005455547221 */ /* 0x000fe20000000000 */
[----:B--2---:R-:W-:Y:S01]  /*92e0*/  @!P6 FMUL R77, R77, R77 ;  /* 0x0000004d4d4de220 */ /* 0x004fe20000400000 */
[----:B------:R-:W-:Y:S01]  /*92f0*/  F2FP.BF16.F32.PACK_AB R28, R79, R32 ;  /* 0x000000204f1c723e */ /* 0x000fe200000010ff */
        /* <DEDUP_REMOVED lines=8> */
[-C--:B------:R-:W-:Y:S01]  /*9380*/  FMUL R91, R91, R120.reuse ;  /* 0x000000785b5b7220 */ /* 0x080fe20000400000 */
[----:B------:R-:W-:Y:S01]  /*9390*/  F2FP.BF16.F32.PACK_AB R35, R38, R35 ;  /* 0x000000232623723e */ /* 0x000fe200000010ff */
[-C--:B------:R-:W-:Y:S01]  /*93a0*/  FMUL R94, R94, R120.reuse ;  /* 0x000000785e5e7220 */ /* 0x080fe20000400000 */
[----:B------:R-:W-:Y:S01]  /*93b0*/  F2FP.BF16.F32.PACK_AB R41, R50, R43 ;  /* 0x0000002b3229723e */ /* 0x000fe200000010ff */
[-C--:B------:R-:W-:Y:S01]  /*93c0*/  FMUL R95, R95, R120.reuse ;  /* 0x000000785f5f7220 */ /* 0x080fe20000400000 */
[----:B------:R-:W-:Y:S01]  /*93d0*/  F2FP.BF16.F32.PACK_AB R45, R62, R47 ;  /* 0x0000002f3e2d723e */ /* 0x000fe200000010ff */
[----:B------:R-:W-:Y:S01]  /*93e0*/  FMUL R98, R98, R120 ;  /* 0x0000007862627220 */ /* 0x000fe20000400000 */
        /* <DEDUP_REMOVED lines=16> */
[----:B------:R-:W-:Y:S01]  /*94f0*/  FMUL R119, R119, R120 ;  /* 0x0000007877777220 */ /* 0x000fe20000400000 */
[----:B------:R-:W-:Y:S01]  /*9500*/  F2FP.BF16.F32.PACK_AB R25, R13, R10 ;  /* 0x0000000a0d19723e */ /* 0x000fe200000010ff */
[----:B------:R-:W-:Y:S01]  /*9510*/  FMUL R88, R88, R77 ;  /* 0x0000004d58587220 */ /* 0x000fe20000400000 */
[----:B------:R-:W-:Y:S01]  /*9520*/  F2FP.BF16.F32.PACK_AB R27, R12, R27 ;  /* 0x0000001b0c1b723e */ /* 0x000fe200000010ff */
[-C--:B------:R-:W-:Y:S01]  /*9530*/  FMUL R89, R89, R77.reuse ;  /* 0x0000004d59597220 */ /* 0x080fe20000400000 */
        /* <DEDUP_REMOVED lines=27> */
[----:B------:R-:W-:Y:S01]  /*96f0*/  F2FP.BF16.F32.PACK_AB R54, R78, R75 ;  /* 0x0000004b4e36723e */ /* 0x000fe200000010ff */
[----:B-12---:R-:W-:Y:S06]  /*9700*/  @!P0 BRA `(.L_x_41) ;  /* 0x0000000000048947 */ /* 0x006fec0003800000 */
[----:B------:R-:W-:Y:S01]  /*9710*/  BPT.TRAP 0x1 ;  /* 0x000000040000795c */ /* 0x000fe20000300000 */
.L_x_41:
[----:B------:R-:W-:Y:S05]  /*9720*/  @P2 BRA `(.L_x_42) ;  /* 0x0000000000082947 */ /* 0x000fea0003800000 */
[----:B------:R-:W1:Y:S02]  /*9730*/  SYNCS.PHASECHK.TRANS64.TRYWAIT P2, [UR6+0x1c400], R80 ;  /* 0x01c40050ff0075a7 */ /* 0x000e640008040146 */
[----:B-1----:R-:W-:Y:S05]  /*9740*/  @!P2 BRA `(.L_x_43) ;  /* 0x000000340044a947 */ /* 0x002fea0003800000 */
.L_x_42:
        /* <DEDUP_REMOVED lines=44> */
.L_x_44:
[----:B------:R-:W-:-:S04]  /*9a10*/  ULEA UR6, UR21, UR48, 0x3 ;  /* 0x0000003015067291 */ /* 0x000fc8000f8e183f */
[----:B------:R-:W-:-:S04]  /*9a20*/  UIADD3 UR6, UR6, 0x1c428, URZ ;  /* 0x0001c42806067890 */ /* 0x000fc8000fffe03f */
[----:B------:R-:W-:-:S09]  /*9a30*/  UPRMT UR6, URZ, 0x654, UR6 ;  /* 0x000006543f067896 */ /* 0x000fd20008000006 */
[----:B------:R-:W-:Y:S01]  /*9a40*/  SYNCS.ARRIVE.TRANS64.RED.A1T0 RZ, [UR6], RZ ;  /* 0x000000ffffff79a7 */ /* 0x000fe20008100406 */
[----:B------:R-:W-:Y:S05]  /*9a50*/  @P1 BRA `(.L_x_45) ;  /* 0x0000000000041947 */ /* 0x000fea0003800000 */
[----:B------:R-:W-:Y:S01]  /*9a60*/  BPT.TRAP 0x1 ;  /* 0x000000040000795c */ /* 0x000fe20000300000 */
.L_x_45:
[----:B------:R-:W-:-:S04]  /*9a70*/  UIADD3 UR21, UR21, 0x1, URZ ;  /* 0x0000000115157890 */ /* 0x000fc8000fffe03f */
[----:B------:R-:W-:-:S04]  /*9a80*/  UISETP.NE.AND UP0, UPT, UR21, 0x5, UPT ;  /* 0x000000051500788c */ /* 0x000fc8000bf05270 */
[----:B------:R-:W-:Y:S01]  /*9a90*/  USEL UR21, UR21, URZ, UP0 ;  /* 0x0000003f15157287 */ /* 0x000fe20008000000 */
[----:B------:R-:W-:Y:S11]  /*9aa0*/  @!P0 BRA `(.L_x_46) ;  /* 0x0000000000048947 */ /* 0x000ff60003800000 */
[----:B------:R-:W-:Y:S01]  /*9ab0*/  BPT.TRAP 0x1 ;  /* 0x000000040000795c */ /* 0x000fe20000300000 */
.L_x_46:
[----:B------:R-:W-:-:S04]  /*9ac0*/  ULEA UR6, UR21, UR48, 0x3 ;  /* 0x0000003015067291 */ /* 0x000fc8000f8e183f */
[----:B------:R-:W-:-:S04]  /*9ad0*/  UIADD3 UR6, UR6, 0x1c428, URZ ;  /* 0x0001c42806067890 */ /* 0x000fc8000fffe03f */
[----:B------:R-:W-:-:S09]  /*9ae0*/  UPRMT UR6, URZ, 0x654, UR6 ;  /* 0x000006543f067896 */ /* 0x000fd20008000006 */
[----:B------:R-:W-:Y:S01]  /*9af0*/  SYNCS.ARRIVE.TRANS64.RED.A1T0 RZ, [UR6], RZ ;  /* 0x000000ffffff79a7 */ /* 0x000fe20008100406 */
[----:B------:R-:W-:Y:S05]  /*9b00*/  @P1 BRA `(.L_x_47) ;  /* 0x0000000000041947 */ /* 0x000fea0003800000 */
[----:B------:R-:W-:Y:S01]  /*9b10*/  BPT.TRAP 0x1 ;  /* 0x000000040000795c */ /* 0x000fe20000300000 */
.L_x_47:
[----:B------:R-:W-:Y:S01]  /*9b20*/  UIADD3 UR10, UR10, 0x1, URZ ;  /* 0x000000010a0a7890 */ /* 0x000fe2000fffe03f */
[C---:B------:R-:W-:Y:S01]  /*9b30*/  ISETP.GT.AND P2, PT, R7.reuse, 0x1, PT ;  /* 0x000000010700780c */ /* 0x040fe20003f44270 */
[----:B------:R-:W-:Y:S01]  /*9b40*/  UIADD3 UR21, UR21, 0x1, URZ ;  /* 0x0000000115157890 */ /* 0x000fe2000fffe03f */
[----:B------:R-:W-:Y:S01]  /*9b50*/  VIADD R7, R7, 0xffffffff ;  /* 0xffffffff07077836 */ /* 0x000fe20000000000 */
[----:B------:R-:W-:Y:S01]  /*9b60*/  UISETP.NE.AND UP1, UPT, UR10, 0x5, UPT ;  /* 0x000000050a00788c */ /* 0x000fe2000bf25270 */
[----:B------:R-:W-:Y:S01]  /*9b70*/  VIADD R4, R4, 0x80 ;  /* 0x0000008004047836 */ /* 0x000fe20000000000 */
[----:B------:R-:W-:Y:S01]  /*9b80*/  UISETP.NE.AND UP0, UPT, UR21, 0x5, UPT ;  /* 0x000000051500788c */ /* 0x000fe2000bf05270 */
[----:B-1----:R-:W-:Y:S01]  /*9b90*/  MOV R9, R5 ;  /* 0x0000000500097202 */ /* 0x002fe20000000f00 */
[----:B------:R-:W-:Y:S01]  /*9ba0*/  USEL UR6, URZ, 0x1, UP1 ;  /* 0x000000013f067887 */ /* 0x000fe20008800000 */
[----:B------:R-:W-:Y:S01]  /*9bb0*/  IMAD.MOV.U32 R8, RZ, RZ, R6 ;  /* 0x000000ffff087224 */ /* 0x000fe200078e0006 */
[----:B------:R-:W-:-:S02]  /*9bc0*/  USEL UR21, UR21, URZ, UP0 ;  /* 0x0000003f15157287 */ /* 0x000fc40008000000 */
[----:B------:R-:W-:Y:S02]  /*9bd0*/  USEL UR53, UR10, URZ, UP1 ;  /* 0x0000003f0a357287 */ /* 0x000fe40008800000 */
[----:B------:R-:W-:Y:S01]  /*9be0*/  LOP3.LUT R18, R18, UR6, RZ, 0x3c, !PT ;  /* 0x0000000612127c12 */ /* 0x000fe2000f8e3cff */
[----:B------:R-:W-:Y:S09]  /*9bf0*/  @P2 BRA `(.L_x_48) ;  /* 0xffffffcc00a02947 */ /* 0x000ff2000383ffff */
.L_x_37:
[----:B------:R-:W-:-:S04]  /*9c00*/  ULOP3.LUT UR4, UR50, 0x1, URZ, 0xfc, !UPT ;  /* 0x0000000132047892 */ /* 0x000fc8000f8efc3f */
[----:B------:R-:W-:-:S06]  /*9c10*/  UISETP.NE.AND UP0, UPT, UR4, 0x3, UPT ;  /* 0x000000030400788c */ /* 0x000fcc000bf05270 */
[----:B------:R-:W-:-:S13]  /*9c20*/  PLOP3.LUT P2, PT, PT, PT, UP0, 0x80, 0x0 ;  /* 0x000000000000781c */ /* 0x000fda0003f4f008 */
[----:B------:R-:W-:Y:S05]  /*9c30*/  @!P2 BRA `(.L_x_49) ;  /* 0x000000000004a947 */ /* 0x000fea0003800000 */
[----:B------:R-:W-:Y:S01]  /*9c40*/  BPT.TRAP 0x1 ;  /* 0x000000040000795c */ /* 0x000fe20000300000 */
.L_x_49:
[----:B------:R-:W-:Y:S02]  /*9c50*/  UISETP.GT.U32.AND UP0, UPT, UR50, 0x1, UPT ;  /* 0x000000013200788c */ /* 0x000fe4000bf04070 */
[----:B------:R-:W-:-:S04]  /*9c60*/  ULEA UR4, UR37, UR48, 0x3 ;  /* 0x0000003025047291 */ /* 0x000fc8000f8e183f */
[----:B------:R-:W-:Y:S01]  /*9c70*/  UIADD3 UR4, UR4, 0x1c460, URZ ;  /* 0x0001c46004047890 */ /* 0x000fe2000fffe03f */
[----:B------:R-:W-:-:S03]  /*9c80*/  PLOP3.LUT P2, PT, PT, PT, UP0, 0x80, 0x0 ;  /* 0x000000000000781c */ /* 0x000fc60003f4f008 */
[----:B------:R-:W-:-:S09]  /*9c90*/  UPRMT UR4, URZ, 0x654, UR4 ;  /* 0x000006543f047896 */ /* 0x000fd20008000004 */
[----:B------:R-:W-:Y:S01]  /*9ca0*/  SYNCS.ARRIVE.TRANS64.RED.A1T0 RZ, [UR4], RZ ;  /* 0x000000ffffff79a7 */ /* 0x000fe20008100404 */
[----:B------:R-:W-:Y:S05]  /*9cb0*/  @P2 BRA `(.L_x_50) ;  /* 0x0000000000042947 */ /* 0x000fea0003800000 */
[----:B------:R-:W-:Y:S01]  /*9cc0*/  BPT.TRAP 0x1 ;  /* 0x000000040000795c */ /* 0x000fe20000300000 */
.L_x_50:
[----:B------:R-:W-:Y:S05]  /*9cd0*/  @!P0 BRA `(.L_x_51) ;  /* 0x0000000000048947 */ /* 0x000fea0003800000 */
[----:B------:R-:W-:Y:S01]  /*9ce0*/  BPT.TRAP 0x1 ;  /* 0x000000040000795c */ /* 0x000fe20000300000 */
.L_x_51:
[----:B------:R-:W-:-:S04]  /*9cf0*/  ULEA UR21, UR21, UR48, 0x3 ;  /* 0x0000003015157291 */ /* 0x000fc8000f8e183f */
[----:B------:R-:W-:-:S04]  /*9d00*/  UIADD3 UR21, UR21, 0x1c428, URZ ;  /* 0x0001c42815157890 */ /* 0x000fc8000fffe03f */
[----:B------:R-:W-:-:S09]  /*9d10*/  UPRMT UR21, URZ, 0x654, UR21 ;  /* 0x000006543f157896 */ /* 0x000fd20008000015 */
[----:B------:R-:W-:Y:S01]  /*9d20*/  SYNCS.ARRIVE.TRANS64.RED.A1T0 RZ, [UR21], RZ ;  /* 0x000000ffffff79a7 */ /* 0x000fe20008100415 */
[----:B------:R-:W-:Y:S05]  /*9d30*/  @P1 BRA `(.L_x_52) ;  /* 0x0000000000041947 */ /* 0x000fea0003800000 */
[----:B------:R-:W-:Y:S01]  /*9d40*/  BPT.TRAP 0x1 ;  /* 0x000000040000795c */ /* 0x000fe20000300000 */
.L_x_52:
[----:B------:R-:W1:Y:S01]  /*9d50*/  SHFL.BFLY PT, R7, R0, 0x1, 0x1f ;  /* 0x0c201f0000077f89 */ /* 0x000e6200000e0000 */
[----:B------:R-:W-:Y:S01]  /*9d60*/  BSSY B0, `(.L_x_53) ;  /* 0x0000023000007945 */ /* 0x000fe20003800000 */
[----:B------:R-:W-:Y:S01]  /*9d70*/  IMAD.MOV.U32 R11, RZ, RZ, 0x7f800000 ;  /* 0x7f800000ff0b7424 */ /* 0x000fe200078e00ff */
[----:B------:R-:W-:Y:S01]  /*9d80*/  MOV R10, 0x3f800000 ;  /* 0x3f800000000a7802 */ /* 0x000fe20000000f00 */
[----:B------:R-:W2:Y:S01]  /*9d90*/  SHFL.BFLY PT, R4, R3, 0x1, 0x1f ;  /* 0x0c201f0003047f89 */ /* 0x000ea200000e0000 */
[----:B------:R-:W-:Y:S02]  /*9da0*/  IMAD.MOV.U32 R13, RZ, RZ, 0x7f800000 ;  /* 0x7f800000ff0d7424 */ /* 0x000fe400078e00ff */
[----:B-1----:R-:W-:Y:S01]  /*9db0*/  FADD R7, R7, R0 ;  /* 0x0000000007077221 */ /* 0x002fe20000000000 */
[----:B--2---:R-:W-:-:S04]  /*9dc0*/  FADD R15, R4, R3 ;  /* 0x00000003040f7221 */ /* 0x004fc80000000000 */
[----:B------:R-:W1:Y:S04]  /*9dd0*/  SHFL.BFLY PT, R8, R7, 0x2, 0x1f ;  /* 0x0c401f0007087f89 */ /* 0x000e6800000e0000 */
[----:B------:R-:W2:Y:S01]  /*9de0*/  SHFL.BFLY PT, R20, R15, 0x2, 0x1f ;  /* 0x0c401f000f147f89 */ /* 0x000ea200000e0000 */
[C---:B-1----:R-:W-:Y:S01]  /*9df0*/  FSETP.NE.AND P0, PT, R7.reuse, -R8, PT ;  /* 0x800000080700720b */ /* 0x042fe20003f05000 */
[----:B------:R-:W-:Y:S01]  /*9e00*/  FADD R3, R7, R8 ;  /* 0x0000000807037221 */ /* 0x000fe20000000000 */
[----:B------:R-:W-:Y:S02]  /*9e10*/  IMAD.MOV.U32 R8, RZ, RZ, 0x3f800000 ;  /* 0x3f800000ff087424 */ /* 0x000fe400078e00ff */
[----:B--2---:R-:W-:-:S09]  /*9e20*/  FADD R4, R15, R20 ;  /* 0x000000140f047221 */ /* 0x004fd20000000000 */
[----:B------:R-:W-:Y:S05]  /*9e30*/  @!P0 BRA `(.L_x_54) ;  /* 0x0000000000548947 */ /* 0x000fea0003800000 */
[----:B------:R-:W-:Y:S01]  /*9e40*/  IADD3 R0, R3, 0x1800000, RZ ;  /* 0x0180000003007810 */ /* 0x000fe20007ffe0ff */
[----:B------:R-:W-:Y:S03]  /*9e50*/  BSSY B1, `(.L_x_55) ;  /* 0x000000c000017945 */ /* 0x000fe60003800000 */
[----:B------:R-:W-:-:S04]  /*9e60*/  LOP3.LUT R0, R0, 0x7f800000, RZ, 0xc0, !PT ;  /* 0x7f80000000007812 */ /* 0x000fc800078ec0ff */
[----:B------:R-:W-:-:S13]  /*9e70*/  ISETP.GT.U32.AND P0, PT, R0, 0x1ffffff, PT ;  /* 0x01ffffff0000780c */ /* 0x000fda0003f04070 */
[----:B------:R-:W-:Y:S05]  /*9e80*/  @P0 BRA `(.L_x_56) ;  /* 0x0000000000100947 */ /* 0x000fea0003800000 */
[----:B------:R-:W-:-:S07]  /*9e90*/  MOV R14, 0x9eb0 ;  /* 0x00009eb0000e7802 */ /* 0x000fce0000000f00 */
[----:B------:R-:W-:Y:S05]  /*9ea0*/  CALL.REL.NOINC `($__internal_0_$__cuda_sm20_rcp_rn_f32_slowpath) ;  /* 0x00000030007c7944 */ /* 0x000fea0003c00000 */
[----:B------:R-:W-:Y:S01]  /*9eb0*/  IMAD.MOV.U32 R8, RZ, RZ, R7 ;  /* 0x000000ffff087224 */ /* 0x000fe200078e0007 */
[----:B------:R-:W-:Y:S06]  /*9ec0*/  BRA `(.L_x_57) ;  /* 0x0000000000107947 */ /* 0x000fec0003800000 */
.L_x_56:
[----:B------:R-:W1:Y:S02]  /*9ed0*/  MUFU.RCP R8, R3 ;  /* 0x0000000300087308 */ /* 0x000e640000001000 */
[----:B-1----:R-:W-:-:S04]  /*9ee0*/  FFMA R0, R3, R8, -1 ;  /* 0xbf80000003007423 */ /* 0x002fc80000000008 */
[----:B------:R-:W-:-:S04]  /*9ef0*/  FADD.FTZ R7, -R0, -RZ ;  /* 0x800000ff00077221 */ /* 0x000fc80000010100 */
[----:B------:R-:W-:-:S07]  /*9f00*/  FFMA R8, R8, R7, R8 ;  /* 0x0000000708087223 */ /* 0x000fce0000000008 */
.L_x_57:
[----:B------:R-:W-:Y:S05]  /*9f10*/  BSYNC B1 ;  /* 0x0000000000017941 */ /* 0x000fea0003800000 */
.L_x_55:
[----:B------:R-:W-:Y:S01]  /*9f20*/  FSETP.GEU.AND P0, PT, |R3|, 1.175494350822287508e-38, PT ;  /* 0x008000000300780b */ /* 0x000fe20003f0e200 */
[----:B------:R-:W-:-:S12]  /*9f30*/  ULDC UR4, c[0x0][0x600] ;  /* 0x0001800000047ab9 */ /* 0x000fd80000000800 */
[----:B------:R-:W-:-:S04]  /*9f40*/  @!P0 FMUL R3, R3, 16777216 ;  /* 0x4b80000003038820 */ /* 0x000fc80000400000 */
[----:B------:R-:W1:Y:S02]  /*9f50*/  MUFU.LG2 R0, R3 ;  /* 0x0000000300007308 */ /* 0x000e640000000c00 */
[----:B-1----:R-:W-:-:S04]  /*9f60*/  @!P0 FADD R0, R0, -24 ;  /* 0xc1c0000000008421 */ /* 0x002fc80000000000 */
[----:B------:R-:W-:-:S04]  /*9f70*/  FMUL R0, R0, 0.69314718246459960938 ;  /* 0x3f31721800007820 */ /* 0x000fc80000400000 */
[----:B------:R-:W-:-:S07]  /*9f80*/  FFMA R13, R5, UR4, R0 ;  /* 0x00000004050d7c23 */ /* 0x000fce0008000000 */
.L_x_54:
[----:B------:R-:W-:Y:S05]  /*9f90*/  BSYNC B0 ;  /* 0x0000000000007941 */ /* 0x000fea0003800000 */
.L_x_53:
[----:B------:R-:W-:Y:S01]  /*9fa0*/  FSETP.NE.AND P0, PT, R15, -R20, PT ;  /* 0x800000140f00720b */ /* 0x000fe20003f05000 */
[----:B------:R-:W-:Y:S01]  /*9fb0*/  ULDC UR4, c[0x0][0x608] ;  /* 0x0001820000047ab9 */ /* 0x000fe20000000800 */
[----:B------:R-:W-:Y:S01]  /*9fc0*/  BSSY B0, `(.L_x_58) ;  /* 0x0000029000007945 */ /* 0x000fe20003800000 */
[----:B------:R-:W-:-:S04]  /*9fd0*/  FMUL R8, R8, UR4 ;  /* 0x0000000408087c20 */ /* 0x000fc80008400000 */
        /* <DEDUP_REMOVED lines=16> */
[----:B------:R-:W-:Y:S06]  /*a0e0*/  @!P0 BRA `(.L_x_59) ;  /* 0x0000000000588947 */ /* 0x000fec0003800000 */
[----:B------:R-:W-:Y:S01]  /*a0f0*/  IADD3 R0, R4, 0x1800000, RZ ;  /* 0x0180000004007810 */ /* 0x000fe20007ffe0ff */
[----:B------:R-:W-:Y:S03]  /*a100*/  BSSY B1, `(.L_x_60) ;  /* 0x000000d000017945 */ /* 0x000fe60003800000 */
[----:B------:R-:W-:-:S04]  /*a110*/  LOP3.LUT R0, R0, 0x7f800000, RZ, 0xc0, !PT ;  /* 0x7f80000000007812 */ /* 0x000fc800078ec0ff */
[----:B------:R-:W-:-:S13]  /*a120*/  ISETP.GT.U32.AND P0, PT, R0, 0x1ffffff, PT ;  /* 0x01ffffff0000780c */ /* 0x000fda0003f04070 */
[----:B------:R-:W-:Y:S05]  /*a130*/  @P0 BRA `(.L_x_61) ;  /* 0x0000000000140947 */ /* 0x000fea0003800000 */
[----:B------:R-:W-:Y:S01]  /*a140*/  IMAD.MOV.U32 R3, RZ, RZ, R4 ;  /* 0x000000ffff037224 */ /* 0x000fe200078e0004 */
[----:B------:R-:W-:-:S07]  /*a150*/  MOV R14, 0xa170 ;  /* 0x0000a170000e7802 */ /* 0x000fce0000000f00 */
[----:B------:R-:W-:Y:S05]  /*a160*/  CALL.REL.NOINC `($__internal_0_$__cuda_sm20_rcp_rn_f32_slowpath) ;  /* 0x0000002c00cc7944 */ /* 0x000fea0003c00000 */
[----:B------:R-:W-:Y:S01]  /*a170*/  MOV R10, R7 ;  /* 0x00000007000a7202 */ /* 0x000fe20000000f00 */
[----:B------:R-:W-:Y:S06]  /*a180*/  BRA `(.L_x_62) ;  /* 0x0000000000107947 */ /* 0x000fec0003800000 */
.L_x_61:
[----:B------:R-:W1:Y:S02]  /*a190*/  MUFU.RCP R3, R4 ;  /* 0x0000000400037308 */ /* 0x000e640000001000 */
[----:B-1----:R-:W-:-:S04]  /*a1a0*/  FFMA R0, R4, R3, -1 ;  /* 0xbf80000004007423 */ /* 0x002fc80000000003 */
[----:B------:R-:W-:-:S04]  /*a1b0*/  FADD.FTZ R0, -R0, -RZ ;  /* 0x800000ff00007221 */ /* 0x000fc80000010100 */
[----:B------:R-:W-:-:S07]  /*a1c0*/  FFMA R10, R3, R0, R3 ;  /* 0x00000000030a7223 */ /* 0x000fce0000000003 */
.L_x_62:
[----:B------:R-:W-:Y:S05]  /*a1d0*/  BSYNC B1 ;  /* 0x0000000000017941 */ /* 0x000fea0003800000 */
.L_x_60:
[----:B------:R-:W-:Y:S01]  /*a1e0*/  FSETP.GEU.AND P0, PT, |R4|, 1.175494350822287508e-38, PT ;  /* 0x008000000400780b */ /* 0x000fe20003f0e200 */
[----:B------:R-:W-:-:S12]  /*a1f0*/  ULDC UR4, c[0x0][0x600] ;  /* 0x0001800000047ab9 */ /* 0x000fd80000000800 */
[----:B------:R-:W-:-:S04]  /*a200*/  @!P0 FMUL R4, R4, 16777216 ;  /* 0x4b80000004048820 */ /* 0x000fc80000400000 */
[----:B------:R-:W1:Y:S02]  /*a210*/  MUFU.LG2 R0, R4 ;  /* 0x0000000400007308 */ /* 0x000e640000000c00 */
[----:B-1----:R-:W-:-:S04]  /*a220*/  @!P0 FADD R0, R0, -24 ;  /* 0xc1c0000000008421 */ /* 0x002fc80000000000 */
[----:B------:R-:W-:-:S04]  /*a230*/  FMUL R11, R0, 0.69314718246459960938 ;  /* 0x3f317218000b7820 */ /* 0x000fc80000400000 */
[----:B------:R-:W-:-:S07]  /*a240*/  FFMA R11, R6, UR4, R11 ;  /* 0x00000004060b7c23 */ /* 0x000fce000800000b */
.L_x_59:
[----:B------:R-:W-:Y:S05]  /*a250*/  BSYNC B0 ;  /* 0x0000000000007941 */ /* 0x000fea0003800000 */
.L_x_58:
[----:B------:R-:W-:Y:S01]  /*a260*/  SHF.L.U32 R0, R19, 0x1f, RZ ;  /* 0x0000001f13007819 */ /* 0x000fe200000006ff */
[----:B------:R-:W-:Y:S01]  /*a270*/  UISETP.NE.AND UP0, UPT, UR52, 0x1, UPT ;  /* 0x000000013400788c */ /* 0x000fe2000bf05270 */
[----:B------:R-:W-:Y:S01]  /*a280*/  LOP3.LUT P0, RZ, R2, 0x3, RZ, 0xc0, !PT ;  /* 0x0000000302ff7812 */ /* 0x000fe2000780c0ff */
[----:B------:R-:W-:Y:S01]  /*a290*/  UISETP.NE.AND UP1, UPT, UR52, 0x2, UPT ;  /* 0x000000023400788c */ /* 0x000fe2000bf25270 */
[----:B------:R-:W1:Y:S01]  /*a2a0*/  SYNCS.PHASECHK.TRANS64.TRYWAIT P1, [UR20+0x8], R0 ;  /* 0x00000800ff0075a7 */ /* 0x000e620008020154 */
[----:B------:R-:W-:Y:S01]  /*a2b0*/  ULDC UR4, c[0x0][0x608] ;  /* 0x0001820000047ab9 */ /* 0x000fe20000000800 */
[----:B------:R-:W-:Y:S01]  /*a2c0*/  USHF.L.U32 UR42, UR42, 0x6, URZ ;  /* 0x000000062a2a7899 */ /* 0x000fe2000800063f */
[----:B------:R-:W-:-:S05]  /*a2d0*/  FMUL R10, R10, UR4 ;  /* 0x000000040a0a7c20 */ /* 0x000fca0008400000 */
[----:B------:R-:W-:Y:S02]  /*a2e0*/  @!UP0 ULOP3.LUT UP2, URZ, UR37, 0x2, URZ, 0xc0, !UPT ;  /* 0x00000002253f8892 */ /* 0x000fe4000f84c03f */
[----:B------:R-:W-:Y:S02]  /*a2f0*/  @!UP0 ULOP3.LUT UR37, UR37, 0x1, URZ, 0xc0, !UPT ;  /* 0x0000000125258892 */ /* 0x000fe4000f8ec03f */
[----:B------:R-:W-:Y:S02]  /*a300*/  @!UP0 USEL UR5, URZ, 0x1, UP2 ;  /* 0x000000013f058887 */ /* 0x000fe40009000000 */
[----:B------:R-:W-:Y:S02]  /*a310*/  @!UP1 UIADD3 UR6, UR37, 0x1, URZ ;  /* 0x0000000125069890 */ /* 0x000fe4000fffe03f */
[----:B------:R-:W-:Y:S02]  /*a320*/  @!UP0 ULOP3.LUT UR36, UR36, UR5, URZ, 0x3c, !UPT ;  /* 0x0000000524248292 */ /* 0x000fe4000f8e3c3f */
[----:B------:R-:W-:-:S02]  /*a330*/  @!UP1 UISETP.GT.U32.AND UP2, UPT, UR6, 0x1, UPT ;  /* 0x000000010600988c */ /* 0x000fc4000bf44070 */
[----:B------:R-:W-:Y:S02]  /*a340*/  @!UP1 ULOP3.LUT UR37, UR37, 0x1, URZ, 0xc, !UPT ;  /* 0x0000000125259892 */ /* 0x000fe4000f8e0c3f */
[----:B------:R-:W-:-:S04]  /*a350*/  @!UP1 USEL UR5, URZ, 0x1, !UP2 ;  /* 0x000000013f059887 */ /* 0x000fc8000d000000 */
[----:B------:R-:W-:Y:S01]  /*a360*/  @!UP1 ULOP3.LUT UR36, UR36, UR5, URZ, 0x3c, !UPT ;  /* 0x0000000524249292 */ /* 0x000fe2000f8e3c3f */
[----:B-1----:R-:W-:Y:S11]  /*a370*/  @!P1 BRA `(.L_x_63) ;  /* 0x0000002800509947 */ /* 0x002ff60003800000 */
.L_x_127:
[----:B------:R-:W-:Y:S04]  /*a380*/  BSSY B0, `(.L_x_64) ;  /* 0x000001a000007945 */ /* 0x000fe80003800000 */
[----:B------:R-:W-:Y:S05]  /*a390*/  @P0 BRA `(.L_x_65) ;  /* 0x0000000000600947 */ /* 0x000fea0003800000 */
[----:B------:R-:W2:Y:S01]  /*a3a0*/  LDC R4, c[0x0][0xa10] ;  /* 0x00028400ff047b82 */ /* 0x000ea20000000800 */
[----:B-1----:R-:W-:Y:S01]  /*a3b0*/  LOP3.LUT R0, R2, 0x60, RZ, 0xc0, !PT ;  /* 0x0000006002007812 */ /* 0x002fe200078ec0ff */
[----:B------:R-:W-:Y:S01]  /*a3c0*/  IMAD R5, RZ, RZ, -UR38 ;  /* 0x80000026ff057e24 */ /* 0x000fe2000f8e02ff */
[----:B------:R-:W-:Y:S01]  /*a3d0*/  SHF.R.U32.HI R3, RZ, 0x2, R2 ;  /* 0x00000002ff037819 */ /* 0x000fe20000011602 */
[----:B------:R-:W-:Y:S01]  /*a3e0*/  ULDC UR4, c[0x0][0x288] ;  /* 0x0000a20000047ab9 */ /* 0x000fe20000000800 */
[----:B------:R-:W-:Y:S02]  /*a3f0*/  SHF.R.U32.HI R0, RZ, 0x5, R0 ;  /* 0x00000005ff007819 */ /* 0x000fe40000011600 */
[----:B------:R-:W-:Y:S01]  /*a400*/  LOP3.LUT R3, R3, 0x7, RZ, 0xc0, !PT ;  /* 0x0000000703037812 */ /* 0x000fe200078ec0ff */
[----:B------:R-:W1:Y:S01]  /*a410*/  LDC.64 R6, c[0x0][0x688] ;  /* 0x0001a200ff067b82 */ /* 0x000e620000000a00 */
[----:B------:R-:W-:-:S04]  /*a420*/  SHF.L.U32 R0, R0, 0x4, RZ ;  /* 0x0000000400007819 */ /* 0x000fc800000006ff */
[----:B------:R-:W-:Y:S01]  /*a430*/  LOP3.LUT R3, R0, 0xfffffff0, R3, 0xe2, !PT ;  /* 0xfffffff000037812 */ /* 0x000fe200078ee203 */
[----:B--2---:R-:W-:-:S04]  /*a440*/  IMAD R5, R4, R5, UR39 ;  /* 0x0000002704057e24 */ /* 0x004fc8000f8e0205 */
[----:B-1----:R-:W-:Y:S02]  /*a450*/  IMAD R0, R5, R6, UR42 ;  /* 0x0000002a05007e24 */ /* 0x002fe4000f8e0206 */
[----:B------:R-:W-:Y:S02]  /*a460*/  VIADD R5, R3, UR42 ;  /* 0x0000002a03057c36 */ /* 0x000fe40008000000 */
[----:B------:R-:W-:-:S03]  /*a470*/  IMAD R0, R7, UR44, R0 ;  /* 0x0000002c07007c24 */ /* 0x000fc6000f8e0200 */
[----:B------:R-:W-:Y:S02]  /*a480*/  IADD3 R4, R5, 0x8, RZ ;  /* 0x0000000805047810 */ /* 0x000fe40007ffe0ff */
[----:B------:R-:W-:Y:S02]  /*a490*/  IADD3 R3, P2, R3, R0, RZ ;  /* 0x0000000003037210 */ /* 0x000fe40007f5e0ff */
[----:B------:R-:W-:Y:S02]  /*a4a0*/  ISETP.GE.U32.AND P0, PT, R5, UR4, PT ;  /* 0x0000000405007c0c */ /* 0x000fe4000bf06070 */
[----:B------:R-:W-:Y:S01]  /*a4b0*/  ISETP.GE.U32.AND P1, PT, R4, UR4, PT ;  /* 0x0000000404007c0c */ /* 0x000fe2000bf26070 */
[----:B------:R-:W-:Y:S01]  /*a4c0*/  ULDC.64 UR4, c[0x0][0x680] ;  /* 0x0001a00000047ab9 */ /* 0x000fe20000000a00 */
[----:B------:R-:W-:Y:S02]  /*a4d0*/  LEA.HI.X.SX32 R0, R0, RZ, 0x1, P2 ;  /* 0x000000ff00007211 */ /* 0x000fe400010f0eff */
[----:B------:R-:W-:-:S04]  /*a4e0*/  LEA R4, P2, R3, UR4, 0x2 ;  /* 0x0000000403047c11 */ /* 0x000fc8000f8410ff */
[----:B------:R-:W-:-:S05]  /*a4f0*/  LEA.HI.X R5, R3, UR5, R0, 0x2, P2 ;  /* 0x0000000503057c11 */ /* 0x000fca00090f1400 */
[----:B------:R2:W-:Y:S04]  /*a500*/  @!P0 STG.E desc[UR56][R4.64], R13 ;  /* 0x0000000d04008986 */ /* 0x0005e8000c101938 */
[----:B------:R2:W-:Y:S02]  /*a510*/  @!P1 STG.E desc[UR56][R4.64+0x20], R11 ;  /* 0x0000200b04009986 */ /* 0x0005e4000c101938 */
.L_x_65:
[----:B------:R-:W-:Y:S05]  /*a520*/  BSYNC B0 ;  /* 0x0000000000007941 */ /* 0x000fea0003800000 */
.L_x_64:
[----:B------:R-:W-:Y:S01]  /*a530*/  ULDC.64 UR4, c[0x0][0x730] ;  /* 0x0001cc0000047ab9 */ /* 0x000fe20000000a00 */
[-C--:B------:R-:W-:Y:S01]  /*a540*/  FMUL R90, R90, R10.reuse ;  /* 0x0000000a5a5a7220 */ /* 0x080fe20000400000 */
[----:B------:R-:W-:Y:S01]  /*a550*/  ISETP.NE.U32.AND P0, PT, RZ, UR4, PT ;  /* 0x00000004ff007c0c */ /* 0x000fe2000bf05070 */
[-C--:B------:R-:W-:Y:S01]  /*a560*/  FMUL R91, R91, R10.reuse ;  /* 0x0000000a5b5b7220 */ /* 0x080fe20000400000 */
[-C--:B------:R-:W-:Y:S01]  /*a570*/  FMUL R94, R94, R10.reuse ;  /* 0x0000000a5e5e7220 */ /* 0x080fe20000400000 */
[-C--:B------:R-:W-:Y:S01]  /*a580*/  FMUL R95, R95, R10.reuse ;  /* 0x0000000a5f5f7220 */ /* 0x080fe20000400000 */
[----:B------:R-:W-:Y:S01]  /*a590*/  ISETP.NE.AND.EX P0, PT, RZ, UR5, PT, P0 ;  /* 0x00000005ff007c0c */ /* 0x000fe2000bf05300 */
        /* <DEDUP_REMOVED lines=12> */
[----:B------:R-:W-:Y:S06]  /*a660*/  @P0 BRA `(.L_x_66) ;  /* 0x0000000000240947 */ /* 0x000fec0003800000 */
[----:B------:R-:W-:Y:S02]  /*a670*/  ULDC.64 UR4, c[0x0][0x728] ;  /* 0x0001ca0000047ab9 */ /* 0x000fe40000000a00 */
[----:B------:R-:W-:-:S04]  /*a680*/  ISETP.NE.U32.AND P0, PT, RZ, UR4, PT ;  /* 0x00000004ff007c0c */ /* 0x000fc8000bf05070 */
[----:B------:R-:W-:-:S13]  /*a690*/  ISETP.NE.AND.EX P0, PT, RZ, UR5, PT, P0 ;  /* 0x00000005ff007c0c */ /* 0x000fda000bf05300 */
[----:B------:R-:W-:Y:S05]  /*a6a0*/  @!P0 BRA `(.L_x_67) ;  /* 0x00000000000c8947 */ /* 0x000fea0003800000 */
[----:B--2---:R-:W2:Y:S02]  /*a6b0*/  LDC.64 R4, c[0x0][0x728] ;  /* 0x0001ca00ff047b82 */ /* 0x004ea40000000a00 */
[----:B--2---:R3:W5:Y:S01]  /*a6c0*/  LDG.E R16, desc[UR56][R4.64] ;  /* 0x0000003804107981 */ /* 0x004762000c1e1900 */
[----:B------:R-:W-:Y:S05]  /*a6d0*/  BRA `(.L_x_66) ;  /* 0x0000000000087947 */ /* 0x000fea0003800000 */
.L_x_67:
[----:B------:R-:W-:Y:S02]  /*a6e0*/  ULDC UR4, c[0x0][0x720] ;  /* 0x0001c80000047ab9 */ /* 0x000fe40000000800 */
[----:B------:R-:W-:-:S07]  /*a6f0*/  IMAD.U32 R16, RZ, RZ, UR4 ;  /* 0x00000004ff107e24 */ /* 0x000fce000f8e00ff */
.L_x_66:
[----:B-1----:R-:W-:-:S04]  /*a700*/  MOV R0, RZ ;  /* 0x000000ff00007202 */ /* 0x002fc80000000f00 */
[----:B------:R-:W-:-:S13]  /*a710*/  LOP3.LUT P0, RZ, R0, 0x1bf, RZ, 0xc0, !PT ;  /* 0x000001bf00ff7812 */ /* 0x000fda000780c0ff */
[----:B------:R-:W-:Y:S05]  /*a720*/  @!P0 BRA `(.L_x_68) ;  /* 0x0000000000408947 */ /* 0x000fea0003800000 */
[----:B------:R-:W-:Y:S01]  /*a730*/  MOV R0, 0x0 ;  /* 0x0000000000007802 */ /* 0x000fe20000000f00 */
[----:B------:R-:W-:Y:S01]  /*a740*/  ULDC.64 UR4, c[0x4][0x68] ;  /* 0x01001a0000047ab9 */ /* 0x000fe20000000a00 */
[----:B------:R-:W-:Y:S01]  /*a750*/  ULDC.64 UR6, c[0x4][0x8] ;  /* 0x0100020000067ab9 */ /* 0x000fe20000000a00 */
[----:B--23--:R-:W-:Y:S01]  /*a760*/  MOV R4, UR4 ;  /* 0x0000000400047c02 */ /* 0x00cfe20008000f00 */
[----:B------:R1:W2:Y:S01]  /*a770*/  LDC.64 R14, c[0x4][R0] ;  /* 0x01000000000e7b82 */ /* 0x0002a20000000a00 */
[----:B------:R-:W-:Y:S01]  /*a780*/  IMAD.U32 R5, RZ, RZ, UR5 ;  /* 0x00000005ff057e24 */ /* 0x000fe2000f8e00ff */
[----:B------:R-:W-:Y:S01]  /*a790*/  ULDC.64 UR4, c[0x4][0x70] ;  /* 0x01001c0000047ab9 */ /* 0x000fe20000000a00 */
[----:B------:R-:W-:Y:S01]  /*a7a0*/  MOV R10, UR6 ;  /* 0x00000006000a7c02 */ /* 0x000fe20008000f00 */
[----:B------:R-:W-:Y:S01]  /*a7b0*/  IMAD.U32 R7, RZ, RZ, UR5 ;  /* 0x00000005ff077e24 */ /* 0x000fe2000f8e00ff */
[----:B------:R-:W-:Y:S01]  /*a7c0*/  MOV R6, UR4 ;  /* 0x0000000400067c02 */ /* 0x000fe20008000f00 */
[----:B------:R-:W-:Y:S01]  /*a7d0*/  IMAD.U32 R11, RZ, RZ, UR7 ;  /* 0x00000007ff0b7e24 */ /* 0x000fe2000f8e00ff */
[----:B------:R-:W-:Y:S01]  /*a7e0*/  MOV R8, 0x70 ;  /* 0x0000007000087802 */ /* 0x000fe20000000f00 */
[----:B------:R-:W-:Y:S01]  /*a7f0*/  IMAD.MOV.U32 R12, RZ, RZ, 0x1 ;  /* 0x00000001ff0c7424 */ /* 0x000fe200078e00ff */
[----:B-1----:R-:W-:-:S07]  /*a800*/  MOV R13, RZ ;  /* 0x000000ff000d7202 */ /* 0x002fce0000000f00 */
[----:B------:R-:W-:-:S07]  /*a810*/  LEPC R20, `(.L_x_68) ;  /* 0x000000001014794e */ /* 0x000fce0000000000 */
[----:B--2--5:R-:W-:Y:S05]  /*a820*/  CALL.ABS.NOINC R14 ;  /* 0x000000000e007343 */ /* 0x024fea0003c00000 */
.L_x_68:
[----:B------:R-:W-:Y:S01]  /*a830*/  MOV R0, UR52 ;  /* 0x0000003400007c02 */ /* 0x000fe20008000f00 */
[----:B------:R-:W-:-:S04]  /*a840*/  IMAD.U32 R23, RZ, RZ, UR48 ;  /* 0x00000030ff177e24 */ /* 0x000fc8000f8e00ff */
[----:B------:R-:W-:-:S04]  /*a850*/  IMAD R23, R0, 0x2200, R23 ;  /* 0x0000220000177824 */ /* 0x000fc800078e0217 */
[----:B------:R-:W-:-:S05]  /*a860*/  VIADD R24, R23, 0x15e00 ;  /* 0x00015e0017187836 */ /* 0x000fca0000000000 */
        /* <DEDUP_REMOVED lines=18> */
.L_x_69:
[C---:B------:R-:W-:Y:S01]  /*a990*/  IMAD.SHL.U32 R0, R2.reuse, 0x10, RZ ;  /* 0x0000001002007824 */ /* 0x040fe200078e00ff */
[----:B------:R-:W-:Y:S01]  /*a9a0*/  SHF.L.U32 R3, R2, 0x5, RZ ;  /* 0x0000000502037819 */ /* 0x000fe200000006ff */
[----:B------:R-:W-:Y:S01]  /*a9b0*/  ULDC.64 UR4, c[0x0][0x730] ;  /* 0x0001cc0000047ab9 */ /* 0x000fe20000000a00 */
[----:B--23--:R-:W-:Y:S02]  /*a9c0*/  SHF.R.U32.HI R5, RZ, 0x1, R2 ;  /* 0x00000001ff057819 */ /* 0x00cfe40000011602 */
[----:B------:R-:W-:Y:S02]  /*a9d0*/  LOP3.LUT R0, R0, 0x600, RZ, 0xc0, !PT ;  /* 0x0000060000007812 */ /* 0x000fe400078ec0ff */
[----:B------:R-:W-:Y:S02]  /*a9e0*/  LOP3.LUT R4, R3, 0xc0, RZ, 0xc0, !PT ;  /* 0x000000c003047812 */ /* 0x000fe400078ec0ff */
[--C-:B------:R-:W-:Y:S02]  /*a9f0*/  LOP3.LUT R0, R0, 0x20, R3.reuse, 0xf8, !PT ;  /* 0x0000002000007812 */ /* 0x100fe400078ef803 */
[----:B------:R-:W-:Y:S01]  /*aa00*/  ISETP.NE.U32.AND P0, PT, RZ, UR4, PT ;  /* 0x00000004ff007c0c */ /* 0x000fe2000bf05070 */
[----:B------:R-:W-:Y:S01]  /*aa10*/  ULDC UR4, c[0x0][0x720] ;  /* 0x0001c80000047ab9 */ /* 0x000fe20000000800 */
[----:B------:R-:W-:-:S02]  /*aa20*/  LOP3.LUT R3, R0, 0x100, R3, 0xf8, !PT ;  /* 0x0000010000037812 */ /* 0x000fc400078ef803 */
[----:B------:R-:W-:Y:S02]  /*aa30*/  LOP3.LUT R0, R2, 0x7f, RZ, 0xc0, !PT ;  /* 0x0000007f02007812 */ /* 0x000fe400078ec0ff */
[----:B------:R-:W-:Y:S01]  /*aa40*/  LOP3.LUT R4, R4, 0x8, R5, 0xf8, !PT ;  /* 0x0000000804047812 */ /* 0x000fe200078ef805 */
[----:B------:R-:W-:Y:S01]  /*aa50*/  IMAD.SHL.U32 R5, R2, 0x4, RZ ;  /* 0x0000000402057824 */ /* 0x000fe200078e00ff */
[----:B------:R-:W-:Y:S02]  /*aa60*/  ISETP.NE.AND.EX P0, PT, RZ, UR5, PT, P0 ;  /* 0x00000005ff007c0c */ /* 0x000fe4000bf05300 */
[----:B------:R-:W-:Y:S02]  /*aa70*/  IADD3 R0, R0, 0x1f, RZ ;  /* 0x0000001f00007810 */ /* 0x000fe40007ffe0ff */
[----:B------:R-:W-:Y:S02]  /*aa80*/  LOP3.LUT R4, R4, 0x18, R5, 0x78, !PT ;  /* 0x0000001804047812 */ /* 0x000fe400078e7805 */
[----:B-----5:R-:W-:-:S02]  /*aa90*/  FSEL R42, R16, UR4, !P0 ;  /* 0x00000004102a7c08 */ /* 0x020fc4000c000000 */
[----:B------:R-:W-:Y:S02]  /*aaa0*/  ISETP.GT.U32.AND P1, PT, R0, 0x3e, PT ;  /* 0x0000003e0000780c */ /* 0x000fe40003f24070 */
[----:B------:R-:W-:Y:S01]  /*aab0*/  LOP3.LUT R25, R3, R4, RZ, 0xfc, !PT ;  /* 0x0000000403197212 */ /* 0x000fe200078efcff */
        /* <DEDUP_REMOVED lines=17> */
[----:B------:R-:W-:Y:S01]  /*abd0*/  IMAD.MOV.U32 R3, RZ, RZ, 0x20 ;  /* 0x00000020ff037424 */ /* 0x000fe200078e00ff */
[----:B------:R-:W-:Y:S01]  /*abe0*/  LOP3.LUT P0, RZ, R2, 0x4, RZ, 0xc0, !PT ;  /* 0x0000000402ff7812 */ /* 0x000fe2000780c0ff */
[----:B------:R-:W-:Y:S01]  /*abf0*/  FMUL R26, R26, R42 ;  /* 0x0000002a1a1a7220 */ /* 0x000fe20000400000 */
[----:B------:R-:W-:Y:S01]  /*ac00*/  F2FP.BF16.F32.PACK_AB R45, R5, R4 ;  /* 0x00000004052d723e */ /* 0x000fe200000010ff */
[----:B------:R-:W-:Y:S01]  /*ac10*/  FMUL R27, R27, R42 ;  /* 0x0000002a1b1b7220 */ /* 0x000fe20000400000 */
[----:B------:R-:W-:Y:S01]  /*ac20*/  F2FP.BF16.F32.PACK_AB R46, R7, R6 ;  /* 0x00000006072e723e */ /* 0x000fe200000010ff */
[----:B------:R-:W-:Y:S01]  /*ac30*/  FMUL R28, R28, R42 ;  /* 0x0000002a1c1c7220 */ /* 0x000fe20000400000 */
[----:B------:R-:W-:Y:S01]  /*ac40*/  LEA R24, R25, R24, 0x1 ;  /* 0x0000001819187211 */ /* 0x000fe200078e08ff */
        /* <DEDUP_REMOVED lines=14> */
[----:B------:R-:W-:Y:S01]  /*ad30*/  IMAD R25, R25, 0x2, R23 ;  /* 0x0000000219197824 */ /* 0x000fe200078e0217 */
[----:B------:R-:W-:-:S02]  /*ad40*/  F2FP.BF16.F32.PACK_AB R4, R11, R10 ;  /* 0x0000000a0b04723e */ /* 0x000fc400000010ff */
[----:B------:R-:W-:Y:S02]  /*ad50*/  F2FP.BF16.F32.PACK_AB R5, R13, R12 ;  /* 0x0000000c0d05723e */ /* 0x000fe400000010ff */
[----:B------:R-:W-:Y:S02]  /*ad60*/  F2FP.BF16.F32.PACK_AB R6, R15, R14 ;  /* 0x0000000e0f06723e */ /* 0x000fe400000010ff */
[----:B------:R-:W-:Y:S02]  /*ad70*/  F2FP.BF16.F32.PACK_AB R7, R21, R20 ;  /* 0x000000141507723e */ /* 0x000fe400000010ff */
[----:B------:R-:W-:Y:S01]  /*ad80*/  SEL R3, R3, 0xffffffe0, !P0 ;  /* 0xffffffe003037807 */ /* 0x000fe20004000000 */
[----:B------:R-:W-:Y:S06]  /*ad90*/  @P1 BRA `(.L_x_70) ;  /* 0x0000000000041947 */ /* 0x000fec0003800000 */
[----:B------:R-:W-:-:S04]  /*ada0*/  DEPBAR.LE SB0, 0x1 ;  /* 0x000080400000791a */ /* 0x000fc80000000000 */
.L_x_70:
[----:B------:R-:W-:Y:S05]  /*adb0*/  WARPSYNC.ALL ;  /* 0x0000000000007948 */ /* 0x000fea0003800000 */
[----:B------:R-:W-:Y:S01]  /*adc0*/  BAR.SYNC.DEFER_BLOCKING 0x1, 0x80 ;  /* 0x0042000000007b1d */ /* 0x000fe20000010000 */
[----:B------:R-:W-:Y:S02]  /*add0*/  IADD3 R0, R24, R3, RZ ;  /* 0x0000000318007210 */ /* 0x000fe40007ffe0ff */
[----:B------:R-:W-:Y:S02]  /*ade0*/  F2FP.BF16.F32.PACK_AB R8, R26, R27 ;  /* 0x0000001b1a08723e */ /* 0x000fe400000010ff */
[----:B------:R-:W-:Y:S01]  /*adf0*/  F2FP.BF16.F32.PACK_AB R9, R28, R29 ;  /* 0x0000001d1c09723e */ /* 0x000fe200000010ff */
[----:B------:R-:W-:Y:S01]  /*ae00*/  BSSY B0, `(.L_x_71) ;  /* 0x000001d000007945 */ /* 0x000fe20003800000 */
[----:B------:R-:W-:-:S02]  /*ae10*/  F2FP.BF16.F32.PACK_AB R10, R30, R31 ;  /* 0x0000001f1e0a723e */ /* 0x000fc400000010ff */
[----:B------:R-:W-:Y:S02]  /*ae20*/  F2FP.BF16.F32.PACK_AB R11, R32, R33 ;  /* 0x00000021200b723e */ /* 0x000fe400000010ff */
[----:B------:R-:W-:Y:S02]  /*ae30*/  F2FP.BF16.F32.PACK_AB R12, R34, R35 ;  /* 0x00000023220c723e */ /* 0x000fe400000010ff */
[----:B------:R-:W-:Y:S02]  /*ae40*/  F2FP.BF16.F32.PACK_AB R13, R36, R37 ;  /* 0x00000025240d723e */ /* 0x000fe400000010ff */
[----:B------:R-:W-:Y:S02]  /*ae50*/  F2FP.BF16.F32.PACK_AB R14, R38, R39 ;  /* 0x00000027260e723e */ /* 0x000fe400000010ff */
[----:B------:R-:W-:Y:S02]  /*ae60*/  F2FP.BF16.F32.PACK_AB R15, R40, R41 ;  /* 0x00000029280f723e */ /* 0x000fe400000010ff */
[----:B------:R-:W-:Y:S01]  /*ae70*/  IADD3 R3, R3, 0x1000, R24 ;  /* 0x0000100003037810 */ /* 0x000fe20007ffe018 */
[----:B------:R1:W-:Y:S04]  /*ae80*/  STSM.16.M88.4 [R25+0x15e00], R44 ;  /* 0x015e002c19007844 */ /* 0x0003e80000000200 */
[----:B------:R1:W-:Y:S01]  /*ae90*/  STSM.16.M88.4 [R0], R4 ;  /* 0x0000000400007844 */ /* 0x0003e20000000200 */
[----:B------:R-:W-:Y:S01]  /*aea0*/  @!PT LDS RZ, [RZ] ;  /* 0x00000000fffff984 */ /* 0x000fe20000000800 */
[----:B------:R-:W-:Y:S01]  /*aeb0*/  @!PT LDS RZ, [RZ] ;  /* 0x00000000fffff984 */ /* 0x000fe20000000800 */
[----:B------:R-:W-:Y:S01]  /*aec0*/  @!PT LDS RZ, [RZ] ;  /* 0x00000000fffff984 */ /* 0x000fe20000000800 */
[----:B------:R-:W-:Y:S01]  /*aed0*/  @!PT LDS RZ, [RZ] ;  /* 0x00000000fffff984 */ /* 0x000fe20000000800 */
[----:B------:R2:W-:Y:S06]  /*aee0*/  MEMBAR.ALL.CTA ;  /* 0x0000000000007992 */ /* 0x0005ec0000008000 */
[----:B--2---:R-:W2:Y:S02]  /*aef0*/  FENCE.VIEW.ASYNC.S ;  /* 0x00000000000073c6 */ /* 0x004ea40000000000 */
[----:B--2---:R-:W-:Y:S06]  /*af00*/  BAR.SYNC.DEFER_BLOCKING 0x1, 0x80 ;  /* 0x0042000000007b1d */ /* 0x004fec0000010000 */
[----:B------:R-:W-:Y:S05]  /*af10*/  @P1 BRA `(.L_x_72) ;  /* 0x00000000002c1947 */ /* 0x000fea0003800000 */
[----:B------:R-:W-:Y:S01]  /*af20*/  R2UR UR40, R23 ;  /* 0x00000000172872ca */ /* 0x000fe200000e0000 */
[----:B------:R-:W-:Y:S02]  /*af30*/  UIADD3 UR43, -UR38, URZ, URZ ;  /* 0x0000003f262b7290 */ /* 0x000fe4000fffe13f */
[----:B------:R-:W-:Y:S01]  /*af40*/  UIADD3 UR6, UP0, UR54, 0x670, URZ ;  /* 0x0000067036067890 */ /* 0x000fe2000ff1e03f */
[----:B------:R-:W-:Y:S01]  /*af50*/  ULDC UR4, c[0x0][0xa10] ;  /* 0x0002840000047ab9 */ /* 0x000fe20000000800 */
[----:B------:R-:W-:Y:S01]  /*af60*/  UMOV UR41, URZ ;  /* 0x0000003f00297c82 */ /* 0x000fe20008000000 */
[----:B------:R-:W-:Y:S02]  /*af70*/  UIMAD UR43, UR4, UR43, UR39 ;  /* 0x0000002b042b72a4 */ /* 0x000fe4000f8e0227 */
[----:B------:R-:W-:-:S05]  /*af80*/  UIADD3.X UR7, URZ, UR55, URZ, UP0, !UPT ;  /* 0x000000373f077290 */ /* 0x000fca00087fe43f */
[----:B------:R-:W-:-:S09]  /*af90*/  UIADD3 UR40, UR40, 0x15e00, URZ ;  /* 0x00015e0028287890 */ /* 0x000fd2000fffe03f */
[----:B------:R2:W-:Y:S01]  /*afa0*/  UTMASTG.4D [UR40], [UR6] ;  /* 0x00000028060073b5 */ /* 0x0005e20008018000 */
[----:B------:R0:W-:Y:S01]  /*afb0*/  UTMACMDFLUSH ;  /* 0x00000000000079b7 */ /* 0x0001e20000000000 */
[----:B--2---:R-:W-:-:S04]  /*afc0*/  DEPBAR.LE SB0, 0x1 ;  /* 0x000080400000791a */ /* 0x004fc80000000000 */
.L_x_72:
[----:B------:R-:W-:Y:S05]  /*afd0*/  BSYNC B0 ;  /* 0x0000000000007941 */ /* 0x000fea0003800000 */
.L_x_71:
[----:B------:R-:W-:Y:S06]  /*afe0*/  BAR.SYNC.DEFER_BLOCKING 0x1, 0x80 ;  /* 0x0042000000007b1d */ /* 0x000fec0000010000 */
[----:B------:R-:W-:Y:S01]  /*aff0*/  BSSY B0, `(.L_x_73) ;  /* 0x0000015000007945 */ /* 0x000fe20003800000 */
[----:B------:R2:W-:Y:S04]  /*b000*/  STSM.16.M88.4 [R24+0x1000], R8 ;  /* 0x0010000818007844 */ /* 0x0005e80000000200 */
[----:B------:R2:W-:Y:S01]  /*b010*/  STSM.16.M88.4 [R3], R12 ;  /* 0x0000000c03007844 */ /* 0x0005e20000000200 */
[----:B------:R-:W-:Y:S01]  /*b020*/  @!PT LDS RZ, [RZ] ;  /* 0x00000000fffff984 */ /* 0x000fe20000000800 */
[----:B------:R-:W-:Y:S01]  /*b030*/  @!PT LDS RZ, [RZ] ;  /* 0x00000000fffff984 */ /* 0x000fe20000000800 */
[----:B------:R-:W-:Y:S01]  /*b040*/  @!PT LDS RZ, [RZ] ;  /* 0x00000000fffff984 */ /* 0x000fe20000000800 */
[----:B------:R-:W-:Y:S01]  /*b050*/  @!PT LDS RZ, [RZ] ;  /* 0x00000000fffff984 */ /* 0x000fe20000000800 */
[----:B------:R3:W-:Y:S06]  /*b060*/  MEMBAR.ALL.CTA ;  /* 0x0000000000007992 */ /* 0x0007ec0000008000 */
[----:B---3--:R-:W3:Y:S02]  /*b070*/  FENCE.VIEW.ASYNC.S ;  /* 0x00000000000073c6 */ /* 0x008ee40000000000 */
[----:B---3--:R-:W-:Y:S06]  /*b080*/  BAR.SYNC.DEFER_BLOCKING 0x1, 0x80 ;  /* 0x0042000000007b1d */ /* 0x008fec0000010000 */
[----:B------:R-:W-:Y:S05]  /*b090*/  @P1 BRA `(.L_x_74) ;  /* 0x0000000000281947 */ /* 0x000fea0003800000 */
[----:B------:R-:W-:Y:S01]  /*b0a0*/  R2UR UR40, R23 ;  /* 0x00000000172872ca */ /* 0x000fe200000e0000 */
[----:B------:R-:W-:Y:S02]  /*b0b0*/  UIADD3 UR43, -UR38, URZ, URZ ;  /* 0x0000003f262b7290 */ /* 0x000fe4000fffe13f */
[----:B------:R-:W-:Y:S01]  /*b0c0*/  UIADD3 UR6, UP0, UR54, 0x670, URZ ;  /* 0x0000067036067890 */ /* 0x000fe2000ff1e03f */
[----:B------:R-:W-:Y:S01]  /*b0d0*/  ULDC UR4, c[0x0][0xa10] ;  /* 0x0002840000047ab9 */ /* 0x000fe20000000800 */
[----:B------:R-:W-:Y:S01]  /*b0e0*/  UMOV UR41, 0x20 ;  /* 0x0000002000297882 */ /* 0x000fe20000000000 */
[----:B------:R-:W-:Y:S02]  /*b0f0*/  UIMAD UR43, UR4, UR43, UR39 ;  /* 0x0000002b042b72a4 */ /* 0x000fe4000f8e0227 */
[----:B------:R-:W-:-:S05]  /*b100*/  UIADD3.X UR7, URZ, UR55, URZ, UP0, !UPT ;  /* 0x000000373f077290 */ /* 0x000fca00087fe43f */
[----:B------:R-:W-:-:S09]  /*b110*/  UIADD3 UR40, UR40, 0x16e00, URZ ;  /* 0x00016e0028287890 */ /* 0x000fd2000fffe03f */
[----:B------:R3:W-:Y:S02]  /*b120*/  UTMASTG.4D [UR40], [UR6] ;  /* 0x00000028060073b5 */ /* 0x0007e40008018000 */
[----:B---3--:R0:W-:Y:S02]  /*b130*/  UTMACMDFLUSH ;  /* 0x00000000000079b7 */ /* 0x0081e40000000000 */
.L_x_74:
[----:B------:R-:W-:Y:S05]  /*b140*/  BSYNC B0 ;  /* 0x0000000000007941 */ /* 0x000fea0003800000 */
.L_x_73:
[----:B------:R-:W-:Y:S01]  /*b150*/  ULEA UR4, UR52, 0xfffffff8, 0x3 ;  /* 0xfffffff834047891 */ /* 0x000fe2000f8e183f */
[----:B------:R-:W-:-:S04]  /*b160*/  DEPBAR.LE SB0, 0x0 ;  /* 0x000080000000791a */ /* 0x000fc80000000000 */
[----:B------:R-:W-:Y:S01]  /*b170*/  ULOP3.LUT UR4, UR4, 0x8, URZ, 0xc0, !UPT ;  /* 0x0000000804047892 */ /* 0x000fe2000f8ec03f */
[----:B------:R-:W-:-:S03]  /*b180*/  LOP3.LUT R19, R19, 0x1, RZ, 0x3c, !PT ;  /* 0x0000000113137812 */ /* 0x000fc600078e3cff */
[----:B------:R-:W-:-:S06]  /*b190*/  ULOP3.LUT UR4, UR4, 0x18, URZ, 0x3c, !UPT ;  /* 0x0000001804047892 */ /* 0x000fcc000f8e3c3f */
[----:B-1----:R-:W-:Y:S01]  /*b1a0*/  IMAD.U32 R0, RZ, RZ, UR4 ;  /* 0x00000004ff007e24 */ /* 0x002fe2000f8e00ff */
[----:B------:R-:W-:Y:S02]  /*b1b0*/  ULDC UR4, c[0x0][0xc] ;  /* 0x0000030000047ab9 */ /* 0x000fe40000000800 */
[----:B------:R-:W-:Y:S01]  /*b1c0*/  IADD3 R17, R17, UR4, RZ ;  /* 0x0000000411117c10 */ /* 0x000fe2000fffe0ff */
[----:B------:R-:W-:Y:S01]  /*b1d0*/  ULDC UR4, c[0x0][0xa00] ;  /* 0x0002800000047ab9 */ /* 0x000fe20000000800 */
[----:B------:R1:W-:Y:S02]  /*b1e0*/  SYNCS.ARRIVE.TRANS64.A1T0 RZ, [R0+UR48+0x1c490], RZ ;  /* 0x01c490ff00ff79a7 */ /* 0x0003e40008100030 */
[----:B------:R-:W-:-:S13]  /*b1f0*/  ISETP.GE.AND P0, PT, R17, UR4, PT ;  /* 0x0000000411007c0c */ /* 0x000fda000bf06270 */
[----:B-1----:R-:W-:Y:S05]  /*b200*/  @!P0 BRA `(.L_x_75) ;  /* 0xffffff5800cc8947 */ /* 0x002fea000383ffff */
[----:B------:R-:W-:Y:S05]  /*b210*/  EXIT ;  /* 0x000000000000794d */ /* 0x000fea0003800000 */
.L_x_6:
[----:B------:R-:W-:-:S08]  /*b220*/  NOP ;  /* 0x0000000000007918 */ /* 0x000fd00000000000 */
[----:B------:R-:W2:-:S00]  /*b230*/  USETMAXREG.DEALLOC.CTAPOOL 0x18 ;  /* 0x00000018000079c8 */ /* 0x000e8000080e0500 */
[----:B------:R-:W-:-:S13]  /*b240*/  PLOP3.LUT P3, PT, PT, PT, UP0, 0x80, 0x0 ;  /* 0x000000000000781c */ /* 0x000fda0003f6f008 */
[----:B--2---:R-:W-:Y:S05]  /*b250*/  @!P3 BRA `(.L_x_76) ;  /* 0x000000080038b947 */ /* 0x004fea0003800000 */
[----:B------:R-:W-:-:S13]  /*b260*/  PLOP3.LUT P2, PT, PT, PT, UP1, 0x80, 0x0 ;  /* 0x000000000000781c */ /* 0x000fda0003f4f018 */
[----:B-1----:R-:W-:Y:S05]  /*b270*/  @P2 EXIT ;  /* 0x000000000000294d */ /* 0x002fea0003800000 */
[----:B------:R-:W-:Y:S02]  /*b280*/  ULDC UR4, c[0x0][0xa00] ;  /* 0x0002800000047ab9 */ /* 0x000fe40000000800 */
[----:B------:R-:W-:-:S13]  /*b290*/  ISETP.GE.AND P2, PT, R17, UR4, PT ;  /* 0x0000000411007c0c */ /* 0x000fda000bf46270 */
[----:B------:R-:W-:Y:S05]  /*b2a0*/  @P2 EXIT ;  /* 0x000000000000294d */ /* 0x000fea0003800000 */
[----:B------:R-:W-:Y:S01]  /*b2b0*/  LOP3.LUT P2, RZ, R2, 0x1f, RZ, 0xc0, !PT ;  /* 0x0000001f02ff7812 */ /* 0x000fe2000784c0ff */
[----:B------:R-:W-:Y:S01]  /*b2c0*/  BSSY B0, `(.L_x_77) ;  /* 0x0000086000007945 */ /* 0x000fe20003800000 */
[----:B------:R-:W-:Y:S01]  /*b2d0*/  IMAD.MOV.U32 R4, RZ, RZ, 0x1 ;  /* 0x00000001ff047424 */ /* 0x000fe200078e00ff */
[----:B------:R-:W-:Y:S01]  /*b2e0*/  MOV R0, RZ ;  /* 0x000000ff00007202 */ /* 0x000fe20000000f00 */
[----:B------:R-:W-:Y:S01]  /*b2f0*/  IMAD.MOV.U32 R5, RZ, RZ, 0x1 ;  /* 0x00000001ff057424 */ /* 0x000fe200078e00ff */
[----:B------:R-:W-:Y:S01]  /*b300*/  PLOP3.LUT P0, PT, P2, P0, PT, 0x2a, 0x0 ;  /* 0x000000000000781c */ /* 0x000fe20001700572 */
[----:B------:R-:W-:Y:S01]  /*b310*/  ULOP3.LUT UR6, UR50, 0x2, URZ, 0xfc, !UPT ;  /* 0x0000000232067892 */ /* 0x000fe2000f8efc3f */
[----:B------:R-:W-:Y:S01]  /*b320*/  ULDC UR7, c[0x0][0xc] ;  /* 0x0000030000077ab9 */ /* 0x000fe20000000800 */
[----:B------:R-:W-:Y:S01]  /*b330*/  ULDC.64 UR14, c[0x0][0x198] ;  /* 0x00006600000e7ab9 */ /* 0x000fe20000000a00 */
[----:B------:R-:W-:-:S09]  /*b340*/  ULDC UR18, c[0x0][0xa00] ;  /* 0x0002800000127ab9 */ /* 0x000fd20000000800 */
.L_x_92:
[----:B------:R-:W1:Y:S01]  /*b350*/  LDC R6, c[0x0][0xa04] ;  /* 0x00028100ff067b82 */ /* 0x000e620000000800 */
[----:B------:R-:W-:Y:S01]  /*b360*/  MOV R7, R17 ;  /* 0x0000001100077202 */ /* 0x000fe20000000f00 */
[----:B------:R-:W-:-:S06]  /*b370*/  UMOV UR4, 0xffffffff ;  /* 0xffffffff00047882 */ /* 0x000fcc0000000000 */
[----:B------:R-:W2:Y:S08]  /*b380*/  LDC R10, c[0x0][0xa10] ;  /* 0x00028400ff0a7b82 */ /* 0x000eb00000000800 */
[----:B------:R-:W3:Y:S01]  /*b390*/  LDC R13, c[0x0][0xa1c] ;  /* 0x00028700ff0d7b82 */ /* 0x000ee20000000800 */
[----:B-1----:R-:W-:Y:S02]  /*b3a0*/  ISETP.NE.AND P2, PT, R6, 0x1, PT ;  /* 0x000000010600780c */ /* 0x002fe40003f45270 */
[----:B--2---:R-:W-:-:S11]  /*b3b0*/  ISETP.NE.AND P3, PT, R10, 0x1, PT ;  /* 0x000000010a00780c */ /* 0x004fd60003f65270 */
[----:B------:R-:W1:Y:S01]  /*b3c0*/  @P2 LDC.64 R8, c[0x0][0xa08] ;  /* 0x00028200ff082b82 */ /* 0x000e620000000a00 */
[----:B---3--:R-:W-:-:S07]  /*b3d0*/  ISETP.NE.AND P4, PT, R13, 0x1, PT ;  /* 0x000000010d00780c */ /* 0x008fce0003f85270 */
[----:B------:R-:W2:Y:S08]  /*b3e0*/  @P3 LDC R12, c[0x0][0xa14] ;  /* 0x00028500ff0c3b82 */ /* 0x000eb00000000800 */
[----:B------:R-:W3:Y:S08]  /*b3f0*/  @P3 LDC R11, c[0x0][0xa18] ;  /* 0x00028600ff0b3b82 */ /* 0x000ef00000000800 */
[----:B------:R-:W4:Y:S01]  /*b400*/  @P4 LDC.64 R2, c[0x0][0xa20] ;  /* 0x00028800ff024b82 */ /* 0x000f220000000a00 */
[----:B-1----:R-:W-:-:S05]  /*b410*/  @P2 IMAD.HI.U32 R8, R17, R8, RZ ;  /* 0x0000000811082227 */ /* 0x002fca00078e00ff */
[----:B------:R-:W-:-:S05]  /*b420*/  @P2 SHF.R.U32.HI R7, RZ, R9, R8 ;  /* 0x00000009ff072219 */ /* 0x000fca0000011608 */
[----:B--2---:R-:W-:-:S04]  /*b430*/  @P3 IMAD.HI.U32 R8, R7, R12, RZ ;  /* 0x0000000c07083227 */ /* 0x004fc800078e00ff */
[----:B------:R-:W-:Y:S01]  /*b440*/  IMAD.MOV.U32 R9, RZ, RZ, R7 ;  /* 0x000000ffff097224 */ /* 0x000fe200078e0007 */
[----:B---3--:R-:W-:-:S05]  /*b450*/  @P3 SHF.R.U32.HI R9, RZ, R11, R8 ;  /* 0x0000000bff093219 */ /* 0x008fca0000011608 */
[----:B----4-:R-:W-:Y:S01]  /*b460*/  @P4 IMAD.HI.U32 R8, R9, R2, RZ ;  /* 0x0000000209084227 */ /* 0x010fe200078e00ff */
[----:B------:R-:W-:-:S04]  /*b470*/  MOV R2, R9 ;  /* 0x0000000900027202 */ /* 0x000fc80000000f00 */
[----:B------:R-:W-:Y:S02]  /*b480*/  @P4 SHF.R.U32.HI R2, RZ, R3, R8 ;  /* 0x00000003ff024219 */ /* 0x000fe40000011608 */
[----:B------:R-:W-:-:S03]  /*b490*/  IADD3 R3, -R9, RZ, RZ ;  /* 0x000000ff09037210 */ /* 0x000fc60007ffe1ff */
[----:B------:R-:W-:Y:S02]  /*b4a0*/  IMAD.MOV R2, RZ, RZ, -R2 ;  /* 0x000000ffff027224 */ /* 0x000fe400078e0a02 */
[----:B------:R-:W-:Y:S02]  /*b4b0*/  IMAD R10, R10, R3, R7 ;  /* 0x000000030a0a7224 */ /* 0x000fe400078e0207 */
[----:B------:R-:W-:Y:S01]  /*b4c0*/  IMAD R2, R13, R2, R9 ;  /* 0x000000020d027224 */ /* 0x000fe200078e0209 */
[----:B------:R-:W-:Y:S06]  /*b4d0*/  BRA.DIV UR4, `(.L_x_78) ;  /* 0x0000001a04107947 */ /* 0x000fec000b800000 */
[----:B------:R-:W-:-:S13]  /*b4e0*/  ELECT P6, URZ, PT ;  /* 0x00000000003f782f */ /* 0x000fda00038c0000 */
.L_x_130:
[----:B------:R-:W-:Y:S01]  /*b4f0*/  IMAD.MOV R3, RZ, RZ, -R7 ;  /* 0x000000ffff037224 */ /* 0x000fe200078e0a07 */
[----:B------:R-:W-:Y:S03]  /*b500*/  BSSY B1, `(.L_x_79) ;  /* 0x0000029000017945 */ /* 0x000fe60003800000 */
[----:B------:R-:W-:Y:S02]  /*b510*/  IMAD R3, R6, R3, R17 ;  /* 0x0000000306037224 */ /* 0x000fe400078e0211 */
[----:B------:R-:W-:-:S03]  /*b520*/  IMAD.MOV.U32 R6, RZ, RZ, RZ ;  /* 0x000000ffff067224 */ /* 0x000fc600078e00ff */
[----:B------:R-:W-:Y:S01]  /*b530*/  SHF.L.U32 R3, R3, 0x7, RZ ;  /* 0x0000000703037819 */ /* 0x000fe200000006ff */
[----:B------:R-:W-:Y:S06]  /*b540*/  @!P6 BRA `(.L_x_80) ;  /* 0x000000000090e947 */ /* 0x000fec0003800000 */
[----:B------:R-:W1:Y:S01]  /*b550*/  S2R R7, SR_CgaCtaId ;  /* 0x0000000000077919 */ /* 0x000e620000008800 */
[----:B------:R-:W-:-:S04]  /*b560*/  MOV R6, 0x400 ;  /* 0x0000040000067802 */ /* 0x000fc80000000f00 */
[----:B-1----:R-:W-:Y:S02]  /*b570*/  LEA R9, R7, R6, 0x18 ;  /* 0x0000000607097211 */ /* 0x002fe400078ec0ff */
[----:B------:R-:W-:Y:S02]  /*b580*/  SHF.L.U32 R6, R5, 0x1f, RZ ;  /* 0x0000001f05067819 */ /* 0x000fe400000006ff */
[----:B------:R-:W-:-:S04]  /*b590*/  LEA R7, R0, R9, 0x3 ;  /* 0x0000000900077211 */ /* 0x000fc800078e18ff */
[----:B------:R-:W1:Y:S02]  /*b5a0*/  SYNCS.PHASECHK.TRANS64.TRYWAIT P2, [R7+URZ+0x1c460], R6 ;  /* 0x01c46006070075a7 */ /* 0x000e64000804017f */
[----:B-1----:R-:W-:Y:S05]  /*b5b0*/  @!P2 BRA `(.L_x_81) ;  /* 0x0000001400f8a947 */ /* 0x002fea0003800000 */
.L_x_131:
[----:B------:R-:W-:Y:S01]  /*b5c0*/  UPRMT UR4, UR6, 0x9910, URZ ;  /* 0x0000991006047896 */ /* 0x000fe2000800003f */
[----:B-1----:R-:W-:-:S03]  /*b5d0*/  @P1 IMAD.MOV.U32 R6, RZ, RZ, 0x2000 ;  /* 0x00002000ff061424 */ /* 0x002fc600078e00ff */
[----:B------:R-:W-:Y:S01]  /*b5e0*/  UISETP.NE.AND UP0, UPT, UR4, 0x2, UPT ;  /* 0x000000020400788c */ /* 0x000fe2000bf05270 */
[----:B------:R1:W-:Y:S05]  /*b5f0*/  @P1 SYNCS.ARRIVE.TRANS64 RZ, [R7+URZ+0x1c450], R6 ;  /* 0x01c4500607ff19a7 */ /* 0x0003ea000800003f */
[----:B------:R-:W-:-:S13]  /*b600*/  PLOP3.LUT P2, PT, PT, PT, UP0, 0x80, 0x0 ;  /* 0x000000000000781c */ /* 0x000fda0003f4f008 */
[----:B-1----:R-:W-:Y:S05]  /*b610*/  @P2 BRA `(.L_x_82) ;  /* 0x0000000000042947 */ /* 0x002fea0003800000 */
[----:B------:R-:W-:Y:S01]  /*b620*/  BPT.TRAP 0x1 ;  /* 0x000000040000795c */ /* 0x000fe20000300000 */
.L_x_82:
[----:B------:R-:W-:Y:S05]  /*b630*/  @P0 BRA `(.L_x_83) ;  /* 0x0000000000040947 */ /* 0x000fea0003800000 */
[----:B------:R-:W-:Y:S01]  /*b640*/  BPT.TRAP 0x1 ;  /* 0x000000040000795c */ /* 0x000fe20000300000 */
.L_x_83:
[----:B------:R-:W-:Y:S01]  /*b650*/  R2UR UR4, R9 ;  /* 0x00000000090472ca */ /* 0x000fe200000e0000 */
[----:B------:R-:W-:Y:S01]  /*b660*/  UIADD3 UR16, UP0, UR14, 0xf0, URZ ;  /* 0x000000f00e107890 */ /* 0x000fe2000ff1e03f */
[----:B------:R-:W-:Y:S01]  /*b670*/  R2UR UR9, R7 ;  /* 0x00000000070972ca */ /* 0x000fe200000e0000 */
[----:B------:R-:W-:Y:S01]  /*b680*/  UMOV UR5, 0x10000000 ;  /* 0x1000000000057882 */ /* 0x000fe20000000000 */
[----:B------:R-:W-:Y:S01]  /*b690*/  R2UR UR8, R0 ;  /* 0x00000000000872ca */ /* 0x000fe200000e0000 */
[----:B------:R-:W-:Y:S01]  /*b6a0*/  UIADD3.X UR17, URZ, UR15, URZ, UP0, !UPT ;  /* 0x0000000f3f117290 */ /* 0x000fe200087fe43f */
[----:B------:R-:W-:Y:S01]  /*b6b0*/  R2UR UR11, R3 ;  /* 0x00000000030b72ca */ /* 0x000fe200000e0000 */
[----:B------:R-:W-:Y:S01]  /*b6c0*/  UMOV UR10, URZ ;  /* 0x0000003f000a7c82 */ /* 0x000fe20008000000 */
[----:B------:R-:W-:Y:S02]  /*b6d0*/  R2UR UR12, R10 ;  /* 0x000000000a0c72ca */ /* 0x000fe400000e0000 */
[----:B------:R-:W-:-:S02]  /*b6e0*/  R2UR UR13, R2 ;  /* 0x00000000020d72ca */ /* 0x000fc400000e0000 */
[----:B------:R-:W-:-:S03]  /*b6f0*/  IADD3 R0, R0, 0x1, RZ ;  /* 0x0000000100007810 */ /* 0x000fc60007ffe0ff */
[----:B------:R-:W-:Y:S01]  /*b700*/  UIADD3 UR9, UR9, 0x1c450, URZ ;  /* 0x0001c45009097890 */ /* 0x000fe2000fffe03f */
[----:B------:R-:W-:Y:S01]  /*b710*/  ISETP.NE.AND P2, PT, R0, 0x2, PT ;  /* 0x000000020000780c */ /* 0x000fe20003f45270 */
[----:B------:R-:W-:-:S03]  /*b720*/  ULEA UR8, UR8, UR4, 0xd ;  /* 0x0000000408087291 */ /* 0x000fc6000f8e683f */
[----:B------:R-:W-:Y:S01]  /*b730*/  UMOV UR4, 0x0 ;  /* 0x0000000000047882 */ /* 0x000fe20000000000 */
[----:B------:R-:W-:Y:S02]  /*b740*/  SEL R6, RZ, 0x1, P2 ;  /* 0x00000001ff067807 */ /* 0x000fe40001000000 */
[----:B------:R-:W-:Y:S02]  /*b750*/  SEL R0, R0, RZ, P2 ;  /* 0x000000ff00007207 */ /* 0x000fe40001000000 */
[----:B------:R-:W-:Y:S01]  /*b760*/  LOP3.LUT R5, R5, R6, RZ, 0x3c, !PT ;  /* 0x0000000605057212 */ /* 0x000fe200078e3cff */
[----:B------:R1:W-:Y:S02]  /*b770*/  UTMALDG.4D [UR8], [UR16], desc[UR4] ;  /* 0x00000408100075b4 */ /* 0x0003e40008019000 */
[----:B-1----:R-:W-:-:S07]  /*b780*/  IMAD.MOV.U32 R6, RZ, RZ, 0x40 ;  /* 0x00000040ff067424 */ /* 0x002fce00078e00ff */
.L_x_80:
[----:B------:R-:W-:Y:S05]  /*b790*/  BSYNC B1 ;  /* 0x0000000000017941 */ /* 0x000fea0003800000 */
.L_x_79:
[----:B------:R-:W-:Y:S01]  /*b7a0*/  LOP3.LUT P2, RZ, R4, 0xff, RZ, 0xc0, !PT ;  /* 0x000000ff04ff7812 */ /* 0x000fe2000784c0ff */
[----:B------:R-:W-:-:S12]  /*b7b0*/  BSSY B1, `(.L_x_84) ;  /* 0x0000009000017945 */ /* 0x000fd80003800000 */
[----:B------:R-:W-:Y:S05]  /*b7c0*/  @!P2 BRA `(.L_x_85) ;  /* 0x00000000001ca947 */ /* 0x000fea0003800000 */
[----:B------:R-:W1:Y:S01]  /*b7d0*/  S2R R7, SR_CgaCtaId ;  /* 0x0000000000077919 */ /* 0x000e620000008800 */
[----:B------:R-:W-:-:S04]  /*b7e0*/  MOV R4, 0x400 ;  /* 0x0000040000047802 */ /* 0x000fc80000000f00 */
[----:B-1----:R-:W-:Y:S02]  /*b7f0*/  LEA R7, R7, R4, 0x18 ;  /* 0x0000000407077211 */ /* 0x002fe400078ec0ff */
[----:B------:R-:W-:Y:S02]  /*b800*/  SHF.L.U32 R4, RZ, 0x1f, RZ ;  /* 0x0000001fff047819 */ /* 0x000fe400000006ff */
[----:B------:R1:W-:Y:S02]  /*b810*/  SYNCS.ARRIVE.TRANS64.A1T0 RZ, [R7+URZ+0x1c4b0], RZ ;  /* 0x01c4b0ff07ff79a7 */ /* 0x0003e4000810003f */
[----:B------:R-:W2:Y:S02]  /*b820*/  SYNCS.PHASECHK.TRANS64.TRYWAIT P2, [R7+URZ+0x1c4b0], R4 ;  /* 0x01c4b004070075a7 */ /* 0x000ea4000804017f */
[----:B-12---:R-:W-:Y:S05]  /*b830*/  @!P2 BRA `(.L_x_86) ;  /* 0x00000014006ca947 */ /* 0x006fea0003800000 */
.L_x_85:
[----:B------:R-:W-:Y:S05]  /*b840*/  BSYNC B1 ;  /* 0x0000000000017941 */ /* 0x000fea0003800000 */
.L_x_84:
[----:B------:R-:W-:Y:S04]  /*b850*/  BSSY B1, `(.L_x_87) ;  /* 0x0000028000017945 */ /* 0x000fe80003800000 */
[----:B------:R-:W-:Y:S05]  /*b860*/  @!P6 BRA `(.L_x_88) ;  /* 0x000000000098e947 */ /* 0x000fea0003800000 */
[----:B-1----:R-:W1:Y:S01]  /*b870*/  S2R R7, SR_CgaCtaId ;  /* 0x0000000000077919 */ /* 0x002e620000008800 */
[----:B------:R-:W-:Y:S02]  /*b880*/  MOV R4, 0x400 ;  /* 0x0000040000047802 */ /* 0x000fe40000000f00 */
[----:B------:R-:W-:Y:S02]  /*b890*/  SHF.L.U32 R9, R5, 0x1f, RZ ;  /* 0x0000001f05097819 */ /* 0x000fe400000006ff */
[----:B-1----:R-:W-:-:S04]  /*b8a0*/  LEA R7, R7, R4, 0x18 ;  /* 0x0000000407077211 */ /* 0x002fc800078ec0ff */
[----:B------:R-:W-:-:S04]  /*b8b0*/  LEA R4, R0, R7, 0x3 ;  /* 0x0000000700047211 */ /* 0x000fc800078e18ff */
[----:B------:R-:W1:Y:S02]  /*b8c0*/  SYNCS.PHASECHK.TRANS64.TRYWAIT P2, [R4+URZ+0x1c460], R9 ;  /* 0x01c46009040075a7 */ /* 0x000e64000804017f */
[----:B-1----:R-:W-:Y:S05]  /*b8d0*/  @!P2 BRA `(.L_x_89) ;  /* 0x000000140058a947 */ /* 0x002fea0003800000 */
.L_x_132:
[----:B------:R-:W-:Y:S01]  /*b8e0*/  UPRMT UR4, UR6, 0x9910, URZ ;  /* 0x0000991006047896 */ /* 0x000fe2000800003f */
[----:B-1----:R-:W-:-:S03]  /*b8f0*/  @P1 IMAD.MOV.U32 R9, RZ, RZ, 0x2000 ;  /* 0x00002000ff091424 */ /* 0x002fc600078e00ff */
[----:B------:R-:W-:Y:S01]  /*b900*/  UISETP.NE.AND UP0, UPT, UR4, 0x2, UPT ;  /* 0x000000020400788c */ /* 0x000fe2000bf05270 */
[----:B------:R1:W-:Y:S05]  /*b910*/  @P1 SYNCS.ARRIVE.TRANS64 RZ, [R4+URZ+0x1c450], R9 ;  /* 0x01c4500904ff19a7 */ /* 0x0003ea000800003f */
[----:B------:R-:W-:-:S13]  /*b920*/  PLOP3.LUT P2, PT, PT, PT, UP0, 0x80, 0x0 ;  /* 0x000000000000781c */ /* 0x000fda0003f4f008 */
[----:B-1----:R-:W-:Y:S05]  /*b930*/  @P2 BRA `(.L_x_90) ;  /* 0x0000000000042947 */ /* 0x002fea0003800000 */
[----:B------:R-:W-:Y:S01]  /*b940*/  BPT.TRAP 0x1 ;  /* 0x000000040000795c */ /* 0x000fe20000300000 */
.L_x_90:
[----:B------:R-:W-:Y:S05]  /*b950*/  @P0 BRA `(.L_x_91) ;  /* 0x0000000000040947 */ /* 0x000fea0003800000 */
[----:B------:R-:W-:Y:S01]  /*b960*/  BPT.TRAP 0x1 ;  /* 0x000000040000795c */ /* 0x000fe20000300000 */
.L_x_91:
[----:B------:R-:W-:Y:S01]  /*b970*/  R2UR UR4, R7 ;  /* 0x00000000070472ca */ /* 0x000fe200000e0000 */
[----:B------:R-:W-:Y:S01]  /*b980*/  UIADD3 UR16, UP0, UR14, 0xf0, URZ ;  /* 0x000000f00e107890 */ /* 0x000fe2000ff1e03f */
[----:B------:R-:W-:Y:S01]  /*b990*/  R2UR UR11, R3 ;  /* 0x00000000030b72ca */ /* 0x000fe200000e0000 */
[----:B------:R-:W-:Y:S01]  /*b9a0*/  UMOV UR10, URZ ;  /* 0x0000003f000a7c82 */ /* 0x000fe20008000000 */
[----:B------:R-:W-:Y:S01]  /*b9b0*/  R2UR UR5, R6 ;  /* 0x00000000060572ca */ /* 0x000fe200000e0000 */
[----:B------:R-:W-:Y:S01]  /*b9c0*/  UIADD3.X UR17, URZ, UR15, URZ, UP0, !UPT ;  /* 0x0000000f3f117290 */ /* 0x000fe200087fe43f */
[----:B------:R-:W-:Y:S02]  /*b9d0*/  R2UR UR9, R4 ;  /* 0x00000000040972ca */ /* 0x000fe400000e0000 */
[----:B------:R-:W-:Y:S02]  /*b9e0*/  R2UR UR8, R0 ;  /* 0x00000000000872ca */ /* 0x000fe400000e0000 */
[----:B------:R-:W-:-:S02]  /*b9f0*/  R2UR UR12, R10 ;  /* 0x000000000a0c72ca */ /* 0x000fc400000e0000 */
[----:B------:R-:W-:Y:S02]  /*ba00*/  R2UR UR13, R2 ;  /* 0x00000000020d72ca */ /* 0x000fe400000e0000 */
[----:B------:R-:W-:-:S03]  /*ba10*/  IADD3 R0, R0, 0x1, RZ ;  /* 0x0000000100007810 */ /* 0x000fc60007ffe0ff */
[----:B------:R-:W-:Y:S01]  /*ba20*/  UIADD3 UR11, UR11, UR5, URZ ;  /* 0x000000050b0b7290 */ /* 0x000fe2000fffe03f */
[C---:B------:R-:W-:Y:S01]  /*ba30*/  ISETP.NE.AND P2, PT, R0.reuse, 0x2, PT ;  /* 0x000000020000780c */ /* 0x040fe20003f45270 */
[----:B------:R-:W-:Y:S02]  /*ba40*/  UIADD3 UR9, UR9, 0x1c450, URZ ;  /* 0x0001c45009097890 */ /* 0x000fe4000fffe03f */
[----:B------:R-:W-:Y:S01]  /*ba50*/  ULEA UR8, UR8, UR4, 0xd ;  /* 0x0000000408087291 */ /* 0x000fe2000f8e683f */
[----:B------:R-:W-:Y:S01]  /*ba60*/  SEL R2, RZ, 0x1, P2 ;  /* 0x00000001ff027807 */ /* 0x000fe20001000000 */
[----:B------:R-:W-:Y:S01]  /*ba70*/  UMOV UR5, 0x10000000 ;  /* 0x1000000000057882 */ /* 0x000fe20000000000 */
[----:B------:R-:W-:Y:S01]  /*ba80*/  UMOV UR4, 0x0 ;  /* 0x0000000000047882 */ /* 0x000fe20000000000 */
[----:B------:R-:W-:Y:S02]  /*ba90*/  SEL R0, R0, RZ, P2 ;  /* 0x000000ff00007207 */ /* 0x000fe40001000000 */
[----:B------:R-:W-:-:S03]  /*baa0*/  LOP3.LUT R5, R5, R2, RZ, 0x3c, !PT ;  /* 0x0000000205057212 */ /* 0x000fc600078e3cff */
[----:B------:R2:W-:Y:S02]  /*bab0*/  UTMALDG.4D [UR8], [UR16], desc[UR4] ;  /* 0x00000408100075b4 */ /* 0x0005e40008019000 */
[----:B--2---:R-:W-:Y:S02]  /*bac0*/  NOP ;  /* 0x0000000000007918 */ /* 0x004fe40000000000 */
.L_x_88:
[----:B------:R-:W-:Y:S05]  /*bad0*/  BSYNC B1 ;  /* 0x0000000000017941 */ /* 0x000fea0003800000 */
.L_x_87:
[----:B------:R-:W-:Y:S01]  /*bae0*/  VIADD R17, R17, UR7 ;  /* 0x0000000711117c36 */ /* 0x000fe20008000000 */
[----:B-1----:R-:W-:-:S04]  /*baf0*/  PRMT R4, RZ, 0x7610, R4 ;  /* 0x00007610ff047816 */ /* 0x002fc80000000004 */
[----:B------:R-:W-:-:S13]  /*bb00*/  ISETP.GE.AND P2, PT, R17, UR18, PT ;  /* 0x0000001211007c0c */ /* 0x000fda000bf46270 */
[----:B------:R-:W-:Y:S05]  /*bb10*/  @!P2 BRA `(.L_x_92) ;  /* 0xfffffff8000ca947 */ /* 0x000fea000383ffff */
[----:B------:R-:W-:Y:S05]  /*bb20*/  BSYNC B0 ;  /* 0x0000000000007941 */ /* 0x000fea0003800000 */
.L_x_77:
[----:B------:R-:W-:Y:S05]  /*bb30*/  EXIT ;  /* 0x000000000000794d */ /* 0x000fea0003800000 */
.L_x_76:
[----:B-1----:R-:W-:Y:S02]  /*bb40*/  ULDC UR4, c[0x0][0xa00] ;  /* 0x0002800000047ab9 */ /* 0x002fe40000000800 */
[----:B------:R-:W-:-:S13]  /*bb50*/  ISETP.GE.AND P0, PT, R17, UR4, PT ;  /* 0x0000000411007c0c */ /* 0x000fda000bf06270 */
[----:B------:R-:W-:Y:S05]  /*bb60*/  @P0 EXIT ;  /* 0x000000000000094d */ /* 0x000fea0003800000 */
[----:B------:R-:W-:Y:S01]  /*bb70*/  LOP3.LUT P0, RZ, R2, 0x1f, RZ, 0xc0, !PT ;  /* 0x0000001f02ff7812 */ /* 0x000fe2000780c0ff */
[----:B------:R-:W-:Y:S01]  /*bb80*/  BSSY B0, `(.L_x_93) ;  /* 0x00000e2000007945 */ /* 0x000fe20003800000 */
[----:B------:R-:W-:Y:S01]  /*bb90*/  MOV R4, 0x1 ;  /* 0x0000000100047802 */ /* 0x000fe20000000f00 */
[----:B------:R-:W-:Y:S01]  /*bba0*/  IMAD.MOV.U32 R5, RZ, RZ, RZ ;  /* 0x000000ffff057224 */ /* 0x000fe200078e00ff */
[----:B------:R-:W-:Y:S01]  /*bbb0*/  PLOP3.LUT P0, PT, P0, P2, PT, 0x2a, 0x0 ;  /* 0x000000000000781c */ /* 0x000fe20000704572 */
[----:B------:R-:W-:Y:S01]  /*bbc0*/  ULOP3.LUT UR5, UR51, 0x2, URZ, 0xfc, !UPT ;  /* 0x0000000233057892 */ /* 0x000fe2000f8efc3f */
[----:B------:R-:W-:Y:S01]  /*bbd0*/  MOV R0, 0x1 ;  /* 0x0000000100007802 */ /* 0x000fe20000000f00 */
[----:B------:R-:W-:Y:S01]  /*bbe0*/  ULDC.64 UR6, c[0x0][0x198] ;  /* 0x0000660000067ab9 */ /* 0x000fe20000000a00 */
[----:B------:R-:W-:-:S09]  /*bbf0*/  ULDC UR14, c[0x0][0xc] ;  /* 0x00000300000e7ab9 */ /* 0x000fd20000000800 */
.L_x_120:
[----:B------:R-:W1:Y:S01]  /*bc00*/  LDC R2, c[0x0][0xa04] ;  /* 0x00028100ff027b82 */ /* 0x000e620000000800 */
[----:B------:R-:W-:-:S07]  /*bc10*/  UMOV UR4, 0xffffffff ;  /* 0xffffffff00047882 */ /* 0x000fce0000000000 */
        /* <DEDUP_REMOVED lines=9> */
[----:B-1----:R-:W-:-:S04]  /*bcb0*/  @P3 IMAD.HI.U32 R10, R17, R6, RZ ;  /* 0x00000006110a3227 */ /* 0x002fc800078e00ff */
[----:B------:R-:W-:Y:S01]  /*bcc0*/  IMAD.MOV.U32 R6, RZ, RZ, R17 ;  /* 0x000000ffff067224 */ /* 0x000fe200078e0011 */
[----:B------:R-:W-:-:S04]  /*bcd0*/  @P3 SHF.R.U32.HI R6, RZ, R7, R10 ;  /* 0x00000007ff063219 */ /* 0x000fc8000001160a */
[----:B------:R-:W-:Y:S01]  /*bce0*/  MOV R7, R6 ;  /* 0x0000000600077202 */ /* 0x000fe20000000f00 */
[----:B--2---:R-:W-:-:S05]  /*bcf0*/  @P4 IMAD.HI.U32 R9, R6, R9, RZ ;  /* 0x0000000906094227 */ /* 0x004fca00078e00ff */
[----:B---3--:R-:W-:-:S05]  /*bd00*/  @P4 SHF.R.U32.HI R7, RZ, R12, R9 ;  /* 0x0000000cff074219 */ /* 0x008fca0000011609 */
[----:B------:R-:W-:Y:S02]  /*bd10*/  IMAD.MOV.U32 R9, RZ, RZ, R7 ;  /* 0x000000ffff097224 */ /* 0x000fe400078e0007 */
[----:B----4-:R-:W-:-:S05]  /*bd20*/  @P5 IMAD.HI.U32 R2, R7, R2, RZ ;  /* 0x0000000207025227 */ /* 0x010fca00078e00ff */
[----:B------:R-:W-:Y:S02]  /*bd30*/  @P5 SHF.R.U32.HI R9, RZ, R3, R2 ;  /* 0x00000003ff095219 */ /* 0x000fe40000011602 */
[----:B------:R-:W-:-:S05]  /*bd40*/  IADD3 R3, -R7, RZ, RZ ;  /* 0x000000ff07037210 */ /* 0x000fca0007ffe1ff */
[----:B------:R-:W-:Y:S02]  /*bd50*/  IMAD R2, R11, R3, R6 ;  /* 0x000000030b027224 */ /* 0x000fe400078e0206 */
[----:B------:R-:W-:-:S04]  /*bd60*/  IMAD.MOV R3, RZ, RZ, -R9 ;  /* 0x000000ffff037224 */ /* 0x000fc800078e0a09 */
[----:B------:R-:W-:Y:S01]  /*bd70*/  IMAD R3, R8, R3, R7 ;  /* 0x0000000308037224 */ /* 0x000fe200078e0207 */
[----:B------:R-:W-:Y:S06]  /*bd80*/  BRA.DIV UR4, `(.L_x_94) ;  /* 0x0000001204407947 */ /* 0x000fec000b800000 */
[----:B------:R-:W-:-:S13]  /*bd90*/  ELECT P6, URZ, PT ;  /* 0x00000000003f782f */ /* 0x000fda00038c0000 */
.L_x_135:
[----:B------:R-:W1:Y:S01]  /*bda0*/  LDC R6, c[0x0][0x28c] ;  /* 0x0000a300ff067b82 */ /* 0x000e620000000800 */
[----:B------:R-:W-:Y:S01]  /*bdb0*/  BSSY B1, `(.L_x_95) ;  /* 0x0000027000017945 */ /* 0x000fe20003800000 */
[----:B-1----:R-:W-:-:S13]  /*bdc0*/  ISETP.GT.AND P3, PT, R6, RZ, P6 ;  /* 0x000000ff0600720c */ /* 0x002fda0003764270 */
[----:B------:R-:W-:Y:S05]  /*bdd0*/  @!P3 BRA `(.L_x_96) ;  /* 0x000000000090b947 */ /* 0x000fea0003800000 */
[----:B------:R-:W1:Y:S01]  /*bde0*/  S2R R8, SR_CgaCtaId ;  /* 0x0000000000087919 */ /* 0x000e620000008800 */
[----:B------:R-:W-:-:S04]  /*bdf0*/  MOV R7, 0x400 ;  /* 0x0000040000077802 */ /* 0x000fc80000000f00 */
[----:B-1----:R-:W-:Y:S02]  /*be00*/  LEA R10, R8, R7, 0x18 ;  /* 0x00000007080a7211 */ /* 0x002fe400078ec0ff */
[----:B------:R-:W-:Y:S02]  /*be10*/  SHF.L.U32 R7, R0, 0x1f, RZ ;  /* 0x0000001f00077819 */ /* 0x000fe400000006ff */
[----:B------:R-:W-:-:S04]  /*be20*/  LEA R8, R5, R10, 0x3 ;  /* 0x0000000a05087211 */ /* 0x000fc800078e18ff */
[----:B------:R-:W1:Y:S02]  /*be30*/  SYNCS.PHASECHK.TRANS64.TRYWAIT P4, [R8+URZ+0x1c428], R7 ;  /* 0x01c42807080075a7 */ /* 0x000e64000808017f */
[----:B-1----:R-:W-:Y:S05]  /*be40*/  @!P4 BRA `(.L_x_97) ;  /* 0x000000100030c947 */ /* 0x002fea0003800000 */
.L_x_136:
[----:B------:R-:W-:Y:S01]  /*be50*/  UPRMT UR4, UR5, 0x9910, URZ ;  /* 0x0000991005047896 */ /* 0x000fe2000800003f */
[----:B-1----:R-:W-:-:S03]  /*be60*/  @P2 IMAD.MOV.U32 R7, RZ, RZ, 0x4000 ;  /* 0x00004000ff072424 */ /* 0x002fc600078e00ff */
[----:B------:R-:W-:Y:S01]  /*be70*/  UISETP.NE.AND UP0, UPT, UR4, 0x2, UPT ;  /* 0x000000020400788c */ /* 0x000fe2000bf05270 */
[----:B------:R1:W-:Y:S05]  /*be80*/  @P2 SYNCS.ARRIVE.TRANS64 RZ, [R8+URZ+0x1c400], R7 ;  /* 0x01c4000708ff29a7 */ /* 0x0003ea000800003f */
[----:B------:R-:W-:-:S13]  /*be90*/  PLOP3.LUT P4, PT, PT, PT, UP0, 0x80, 0x0 ;  /* 0x000000000000781c */ /* 0x000fda0003f8f008 */
[----:B-1----:R-:W-:Y:S05]  /*bea0*/  @P4 BRA `(.L_x_98) ;  /* 0x0000000000044947 */ /* 0x002fea0003800000 */
[----:B------:R-:W-:Y:S01]  /*beb0*/  BPT.TRAP 0x1 ;  /* 0x000000040000795c */ /* 0x000fe20000300000 */
.L_x_98:
[----:B------:R-:W-:Y:S05]  /*bec0*/  @P0 BRA `(.L_x_99) ;  /* 0x0000000000040947 */ /* 0x000fea0003800000 */
[----:B------:R-:W-:Y:S01]  /*bed0*/  BPT.TRAP 0x1 ;  /* 0x000000040000795c */ /* 0x000fe20000300000 */
.L_x_99:
[----:B------:R-:W-:Y:S01]  /*bee0*/  LEA R10, R5, R10, 0xe ;  /* 0x0000000a050a7211 */ /* 0x000fe200078e70ff */
[----:B------:R-:W-:Y:S01]  /*bef0*/  UIADD3 UR16, UP0, UR6, 0x1f0, URZ ;  /* 0x000001f006107890 */ /* 0x000fe2000ff1e03f */
[----:B------:R-:W-:Y:S01]  /*bf00*/  R2UR UR9, R8 ;  /* 0x00000000080972ca */ /* 0x000fe200000e0000 */
[----:B------:R-:W-:Y:S01]  /*bf10*/  UMOV UR18, 0x0 ;  /* 0x0000000000127882 */ /* 0x000fe20000000000 */
[----:B------:R-:W-:Y:S01]  /*bf20*/  R2UR UR8, R10 ;  /* 0x000000000a0872ca */ /* 0x000fe200000e0000 */
[----:B------:R-:W-:Y:S01]  /*bf30*/  UIADD3.X UR17, URZ, UR7, URZ, UP0, !UPT ;  /* 0x000000073f117290 */ /* 0x000fe200087fe43f */
[----:B------:R-:W-:Y:S01]  /*bf40*/  R2UR UR12, R2 ;  /* 0x00000000020c72ca */ /* 0x000fe200000e0000 */
[----:B------:R-:W-:Y:S01]  /*bf50*/  UMOV UR19, 0x10000000 ;  /* 0x1000000000137882 */ /* 0x000fe20000000000 */
[----:B------:R-:W-:Y:S01]  /*bf60*/  R2UR UR13, R3 ;  /* 0x00000000030d72ca */ /* 0x000fe200000e0000 */
[----:B------:R-:W-:Y:S01]  /*bf70*/  UMOV UR10, URZ ;  /* 0x0000003f000a7c82 */ /* 0x000fe20008000000 */
[----:B------:R-:W-:Y:S01]  /*bf80*/  UMOV UR11, URZ ;  /* 0x0000003f000b7c82 */ /* 0x000fe20008000000 */
[----:B------:R-:W-:-:S04]  /*bf90*/  VIADD R5, R5, 0x1 ;  /* 0x0000000105057836 */ /* 0x000fc80000000000 */
[----:B------:R-:W-:Y:S01]  /*bfa0*/  UIADD3 UR9, UR9, 0x1c400, URZ ;  /* 0x0001c40009097890 */ /* 0x000fe2000fffe03f */
[----:B------:R-:W-:Y:S01]  /*bfb0*/  ISETP.NE.AND P4, PT, R5, 0x5, PT ;  /* 0x000000050500780c */ /* 0x000fe20003f85270 */
[----:B------:R-:W-:-:S03]  /*bfc0*/  UIADD3 UR8, UR8, 0x4000, URZ ;  /* 0x0000400008087890 */ /* 0x000fc6000fffe03f */
[----:B------:R-:W-:Y:S02]  /*bfd0*/  SEL R7, RZ, 0x1, P4 ;  /* 0x00000001ff077807 */ /* 0x000fe40002000000 */
[----:B------:R-:W-:Y:S02]  /*bfe0*/  SEL R5, R5, RZ, P4 ;  /* 0x000000ff05057207 */ /* 0x000fe40002000000 */
[----:B------:R-:W-:Y:S02]  /*bff0*/  LOP3.LUT R0, R0, R7, RZ, 0x3c, !PT ;  /* 0x0000000700007212 */ /* 0x000fe400078e3cff */
[----:B------:R1:W-:Y:S02]  /*c000*/  UTMALDG.4D [UR8], [UR16], desc[UR18] ;  /* 0x00001208100075b4 */ /* 0x0003e40008019000 */
[----:B-1----:R-:W-:-:S03]  /*c010*/  NOP ;  /* 0x0000000000007918 */ /* 0x002fc60000000000 */
.L_x_96:
[----:B------:R-:W-:Y:S05]  /*c020*/  BSYNC B1 ;  /* 0x0000000000017941 */ /* 0x000fea0003800000 */
.L_x_95:
        /* <DEDUP_REMOVED lines=10> */
.L_x_101:
[----:B------:R-:W-:Y:S05]  /*c0d0*/  BSYNC B1 ;  /* 0x0000000000017941 */ /* 0x000fea0003800000 */
.L_x_100:
[----:B------:R-:W-:Y:S01]  /*c0e0*/  BSSY B1, `(.L_x_103) ;  /* 0x0000028000017945 */ /* 0x000fe20003800000 */
[----:B------:R-:W-:-:S03]  /*c0f0*/  MOV R9, RZ ;  /* 0x000000ff00097202 */ /* 0x000fc60000000f00 */
[----:B------:R-:W-:Y:S05]  /*c100*/  @!P3 BRA `(.L_x_104) ;  /* 0x000000000094b947 */ /* 0x000fea0003800000 */
[----:B-1----:R-:W1:Y:S01]  /*c110*/  S2R R7, SR_CgaCtaId ;  /* 0x0000000000077919 */ /* 0x002e620000008800 */
[----:B------:R-:W-:Y:S02]  /*c120*/  MOV R4, 0x400 ;  /* 0x0000040000047802 */ /* 0x000fe40000000f00 */
[----:B------:R-:W-:Y:S02]  /*c130*/  SHF.L.U32 R8, R0, 0x1f, RZ ;  /* 0x0000001f00087819 */ /* 0x000fe400000006ff */
[----:B-1----:R-:W-:-:S05]  /*c140*/  LEA R4, R7, R4, 0x18 ;  /* 0x0000000407047211 */ /* 0x002fca00078ec0ff */
[----:B------:R-:W-:-:S04]  /*c150*/  IMAD R7, R5, 0x8, R4 ;  /* 0x0000000805077824 */ /* 0x000fc800078e0204 */
[----:B------:R-:W1:Y:S02]  /*c160*/  SYNCS.PHASECHK.TRANS64.TRYWAIT P3, [R7+URZ+0x1c428], R8 ;  /* 0x01c42808070075a7 */ /* 0x000e64000806017f */
[----:B-1----:R-:W-:Y:S05]  /*c170*/  @!P3 BRA `(.L_x_105) ;  /* 0x0000000c008cb947 */ /* 0x002fea0003800000 */
.L_x_137:
[----:B------:R-:W-:Y:S01]  /*c180*/  UPRMT UR4, UR5, 0x9910, URZ ;  /* 0x0000991005047896 */ /* 0x000fe2000800003f */
[----:B-1----:R-:W-:-:S03]  /*c190*/  @P2 MOV R8, 0x4000 ;  /* 0x0000400000082802 */ /* 0x002fc60000000f00 */
[----:B------:R-:W-:Y:S01]  /*c1a0*/  UISETP.NE.AND UP0, UPT, UR4, 0x2, UPT ;  /* 0x000000020400788c */ /* 0x000fe2000bf05270 */
[----:B------:R1:W-:Y:S05]  /*c1b0*/  @P2 SYNCS.ARRIVE.TRANS64 RZ, [R7+URZ+0x1c400], R8 ;  /* 0x01c4000807ff29a7 */ /* 0x0003ea000800003f */
[----:B------:R-:W-:-:S13]  /*c1c0*/  PLOP3.LUT P3, PT, PT, PT, UP0, 0x80, 0x0 ;  /* 0x000000000000781c */ /* 0x000fda0003f6f008 */
[----:B-1----:R-:W-:Y:S05]  /*c1d0*/  @P3 BRA `(.L_x_106) ;  /* 0x0000000000043947 */ /* 0x002fea0003800000 */
[----:B------:R-:W-:Y:S01]  /*c1e0*/  BPT.TRAP 0x1 ;  /* 0x000000040000795c */ /* 0x000fe20000300000 */
.L_x_106:
[----:B------:R-:W-:Y:S05]  /*c1f0*/  @P0 BRA `(.L_x_107) ;  /* 0x0000000000040947 */ /* 0x000fea0003800000 */
[----:B------:R-:W-:Y:S01]  /*c200*/  BPT.TRAP 0x1 ;  /* 0x000000040000795c */ /* 0x000fe20000300000 */
.L_x_107:
[----:B------:R-:W-:Y:S01]  /*c210*/  IMAD R4, R5, 0x4000, R4 ;  /* 0x0000400005047824 */ /* 0x000fe200078e0204 */
[----:B------:R-:W-:Y:S01]  /*c220*/  R2UR UR9, R7 ;  /* 0x00000000070972ca */ /* 0x000fe200000e0000 */
[----:B------:R-:W-:Y:S01]  /*c230*/  UIADD3 UR16, UP0, UR6, 0x2f0, URZ ;  /* 0x000002f006107890 */ /* 0x000fe2000ff1e03f */
[----:B------:R-:W-:Y:S01]  /*c240*/  R2UR UR12, R2 ;  /* 0x00000000020c72ca */ /* 0x000fe200000e0000 */
[----:B------:R-:W-:Y:S01]  /*c250*/  UMOV UR18, 0x0 ;  /* 0x0000000000127882 */ /* 0x000fe20000000000 */
[----:B------:R-:W-:Y:S01]  /*c260*/  R2UR UR8, R4 ;  /* 0x00000000040872ca */ /* 0x000fe200000e0000 */
[----:B------:R-:W-:Y:S01]  /*c270*/  UIADD3.X UR17, URZ, UR7, URZ, UP0, !UPT ;  /* 0x000000073f117290 */ /* 0x000fe200087fe43f */
[----:B------:R-:W-:Y:S01]  /*c280*/  R2UR UR13, R3 ;  /* 0x00000000030d72ca */ /* 0x000fe200000e0000 */
[----:B------:R-:W-:Y:S01]  /*c290*/  UMOV UR19, 0x10000000 ;  /* 0x1000000000137882 */ /* 0x000fe20000000000 */
[----:B------:R-:W-:Y:S01]  /*c2a0*/  UMOV UR10, URZ ;  /* 0x0000003f000a7c82 */ /* 0x000fe20008000000 */
[----:B------:R-:W-:Y:S01]  /*c2b0*/  UMOV UR11, URZ ;  /* 0x0000003f000b7c82 */ /* 0x000fe20008000000 */
[----:B------:R-:W-:Y:S01]  /*c2c0*/  IADD3 R5, R5, 0x1, RZ ;  /* 0x0000000105057810 */ /* 0x000fe20007ffe0ff */
[----:B------:R-:W-:-:S02]  /*c2d0*/  IMAD.MOV.U32 R9, RZ, RZ, 0x1 ;  /* 0x00000001ff097424 */ /* 0x000fc400078e00ff */
[----:B------:R-:W-:Y:S01]  /*c2e0*/  UIADD3 UR9, UR9, 0x1c400, URZ ;  /* 0x0001c40009097890 */ /* 0x000fe2000fffe03f */
[----:B------:R-:W-:-:S03]  /*c2f0*/  ISETP.NE.AND P3, PT, R5, 0x5, PT ;  /* 0x000000050500780c */ /* 0x000fc60003f65270 */
[----:B------:R-:W-:Y:S01]  /*c300*/  UIADD3 UR8, UR8, 0x4000, URZ ;  /* 0x0000400008087890 */ /* 0x000fe2000fffe03f */
[----:B------:R-:W-:Y:S02]  /*c310*/  SEL R7, RZ, 0x1, P3 ;  /* 0x00000001ff077807 */ /* 0x000fe40001800000 */
[----:B------:R-:W-:Y:S02]  /*c320*/  SEL R5, R5, RZ, P3 ;  /* 0x000000ff05057207 */ /* 0x000fe40001800000 */
[----:B------:R-:W-:-:S04]  /*c330*/  LOP3.LUT R0, R0, R7, RZ, 0x3c, !PT ;  /* 0x0000000700007212 */ /* 0x000fc800078e3cff */
[----:B------:R2:W-:Y:S02]  /*c340*/  UTMALDG.4D [UR8], [UR16], desc[UR18] ;  /* 0x00001208100075b4 */ /* 0x0005e40008019000 */
[----:B--2---:R-:W-:Y:S01]  /*c350*/  NOP ;  /* 0x0000000000007918 */ /* 0x004fe20000000000 */
.L_x_104:
[----:B------:R-:W-:Y:S05]  /*c360*/  BSYNC B1 ;  /* 0x0000000000017941 */ /* 0x000fea0003800000 */
.L_x_103:
[----:B------:R-:W-:-:S13]  /*c370*/  ISETP.GE.AND P3, PT, R6, 0x81, PT ;  /* 0x000000810600780c */ /* 0x000fda0003f66270 */
[----:B------:R-:W-:Y:S05]  /*c380*/  @!P3 BRA `(.L_x_108) ;  /* 0x000000040070b947 */ /* 0x000fea0003800000 */
[----:B------:R-:W-:Y:S01]  /*c390*/  IADD3 R6, R6, 0x7f, RZ ;  /* 0x0000007f06067810 */ /* 0x000fe20007ffe0ff */
[----:B------:R-:W-:Y:S03]  /*c3a0*/  BSSY B1, `(.L_x_108) ;  /* 0x000005a000017945 */ /* 0x000fe60003800000 */
[----:B-1----:R-:W-:-:S04]  /*c3b0*/  SHF.R.S32.HI R7, RZ, 0x1f, R6 ;  /* 0x0000001fff077819 */ /* 0x002fc80000011406 */
[----:B------:R-:W-:-:S04]  /*c3c0*/  LEA.HI R4, R7, R6, RZ, 0x7 ;  /* 0x0000000607047211 */ /* 0x000fc800078f38ff */
[----:B------:R-:W-:-:S05]  /*c3d0*/  SHF.R.S32.HI R4, RZ, 0x7, R4 ;  /* 0x00000007ff047819 */ /* 0x000fca0000011404 */
[----:B------:R-:W-:-:S07]  /*c3e0*/  IMAD.SHL.U32 R4, R4, 0x2, RZ ;  /* 0x0000000204047824 */ /* 0x000fce00078e00ff */
.L_x_119:
[----:B------:R-:W-:Y:S04]  /*c3f0*/  BSSY B2, `(.L_x_109) ;  /* 0x0000027000027945 */ /* 0x000fe80003800000 */
[----:B------:R-:W-:Y:S05]  /*c400*/  @!P6 BRA `(.L_x_110) ;  /* 0x000000000094e947 */ /* 0x000fea0003800000 */
[----:B------:R-:W1:Y:S01]  /*c410*/  S2R R7, SR_CgaCtaId ;  /* 0x0000000000077919 */ /* 0x000e620000008800 */
[----:B------:R-:W-:Y:S02]  /*c420*/  MOV R6, 0x400 ;  /* 0x0000040000067802 */ /* 0x000fe40000000f00 */
[----:B------:R-:W-:Y:S02]  /*c430*/  SHF.L.U32 R8, R0, 0x1f, RZ ;  /* 0x0000001f00087819 */ /* 0x000fe400000006ff */
[----:B-1----:R-:W-:-:S04]  /*c440*/  LEA R6, R7, R6, 0x18 ;  /* 0x0000000607067211 */ /* 0x002fc800078ec0ff */
[----:B------:R-:W-:-:S04]  /*c450*/  LEA R7, R5, R6, 0x3 ;  /* 0x0000000605077211 */ /* 0x000fc800078e18ff */
[----:B------:R-:W1:Y:S02]  /*c460*/  SYNCS.PHASECHK.TRANS64.TRYWAIT P3, [R7+URZ+0x1c428], R8 ;  /* 0x01c42808070075a7 */ /* 0x000e64000806017f */
[----:B-1----:R-:W-:Y:S05]  /*c470*/  @!P3 BRA `(.L_x_111) ;  /* 0x0000000800e0b947 */ /* 0x002fea0003800000 */
.L_x_138:
[----:B------:R-:W-:Y:S01]  /*c480*/  UPRMT UR4, UR5, 0x9910, URZ ;  /* 0x0000991005047896 */ /* 0x000fe2000800003f */
[----:B-1----:R-:W-:-:S03]  /*c490*/  @P2 IMAD.MOV.U32 R8, RZ, RZ, 0x4000 ;  /* 0x00004000ff082424 */ /* 0x002fc600078e00ff */
[----:B------:R-:W-:Y:S01]  /*c4a0*/  UISETP.NE.AND UP0, UPT, UR4, 0x2, UPT ;  /* 0x000000020400788c */ /* 0x000fe2000bf05270 */
[----:B------:R1:W-:Y:S05]  /*c4b0*/  @P2 SYNCS.ARRIVE.TRANS64 RZ, [R7+URZ+0x1c400], R8 ;  /* 0x01c4000807ff29a7 */ /* 0x0003ea000800003f */
[----:B------:R-:W-:-:S13]  /*c4c0*/  PLOP3.LUT P3, PT, PT, PT, UP0, 0x80, 0x0 ;  /* 0x000000000000781c */ /* 0x000fda0003f6f008 */
[----:B-1----:R-:W-:Y:S05]  /*c4d0*/  @P3 BRA `(.L_x_112) ;  /* 0x0000000000043947 */ /* 0x002fea0003800000 */
[----:B------:R-:W-:Y:S01]  /*c4e0*/  BPT.TRAP 0x1 ;  /* 0x000000040000795c */ /* 0x000fe20000300000 */
.L_x_112:
[----:B------:R-:W-:Y:S05]  /*c4f0*/  @P0 BRA `(.L_x_113) ;  /* 0x0000000000040947 */ /* 0x000fea0003800000 */
[----:B------:R-:W-:Y:S01]  /*c500*/  BPT.TRAP 0x1 ;  /* 0x000000040000795c */ /* 0x000fe20000300000 */
.L_x_113:
        /* <DEDUP_REMOVED lines=10> */
[----:B------:R-:W-:Y:S01]  /*c5b0*/  R2UR UR13, R3 ;  /* 0x00000000030d72ca */ /* 0x000fe200000e0000 */
[----:B------:R-:W-:-:S04]  /*c5c0*/  VIADD R5, R5, 0x1 ;  /* 0x0000000105057836 */ /* 0x000fc80000000000 */
[----:B------:R-:W-:Y:S01]  /*c5d0*/  UIADD3 UR9, UR9, 0x1c400, URZ ;  /* 0x0001c40009097890 */ /* 0x000fe2000fffe03f */
[C---:B------:R-:W-:Y:S01]  /*c5e0*/  ISETP.NE.AND P3, PT, R5.reuse, 0x5, PT ;  /* 0x000000050500780c */ /* 0x040fe20003f65270 */
[----:B------:R-:W-:Y:S02]  /*c5f0*/  UIADD3 UR8, UR8, 0x4000, URZ ;  /* 0x0000400008087890 */ /* 0x000fe4000fffe03f */
[----:B------:R-:W-:Y:S01]  /*c600*/  USHF.L.U32 UR11, UR11, 0x7, URZ ;  /* 0x000000070b0b7899 */ /* 0x000fe2000800063f */
[----:B------:R-:W-:Y:S02]  /*c610*/  SEL R7, RZ, 0x1, P3 ;  /* 0x00000001ff077807 */ /* 0x000fe40001800000 */
[----:B------:R-:W-:Y:S02]  /*c620*/  SEL R5, R5, RZ, P3 ;  /* 0x000000ff05057207 */ /* 0x000fe40001800000 */
[----:B------:R-:W-:-:S04]  /*c630*/  LOP3.LUT R0, R0, R7, RZ, 0x3c, !PT ;  /* 0x0000000700007212 */ /* 0x000fc800078e3cff */
[----:B------:R1:W-:Y:S02]  /*c640*/  UTMALDG.4D [UR8], [UR16], desc[UR18] ;  /* 0x00001208100075b4 */ /* 0x0003e40008019000 */
[----:B-1----:R-:W-:Y:S01]  /*c650*/  NOP ;  /* 0x0000000000007918 */ /* 0x002fe20000000000 */
.L_x_110:
[----:B------:R-:W-:Y:S05]  /*c660*/  BSYNC B2 ;  /* 0x0000000000027941 */ /* 0x000fea0003800000 */
.L_x_109:
[----:B------:R-:W-:Y:S01]  /*c670*/  ISETP.LT.OR P3, PT, R4, 0x4, !P6 ;  /* 0x000000040400780c */ /* 0x000fe20007761670 */
[----:B------:R-:W-:-:S12]  /*c680*/  BSSY B2, `(.L_x_114) ;  /* 0x0000028000027945 */ /* 0x000fd80003800000 */
[----:B------:R-:W-:Y:S05]  /*c690*/  @P3 BRA `(.L_x_115) ;  /* 0x0000000000983947 */ /* 0x000fea0003800000 */
[----:B------:R-:W1:Y:S01]  /*c6a0*/  S2R R7, SR_CgaCtaId ;  /* 0x0000000000077919 */ /* 0x000e620000008800 */
[----:B------:R-:W-:Y:S02]  /*c6b0*/  MOV R6, 0x400 ;  /* 0x0000040000067802 */ /* 0x000fe40000000f00 */
[----:B------:R-:W-:Y:S02]  /*c6c0*/  SHF.L.U32 R8, R0, 0x1f, RZ ;  /* 0x0000001f00087819 */ /* 0x000fe400000006ff */
[----:B-1----:R-:W-:-:S04]  /*c6d0*/  LEA R6, R7, R6, 0x18 ;  /* 0x0000000607067211 */ /* 0x002fc800078ec0ff */
[----:B------:R-:W-:-:S04]  /*c6e0*/  LEA R7, R5, R6, 0x3 ;  /* 0x0000000605077211 */ /* 0x000fc800078e18ff */
[----:B------:R-:W1:Y:S02]  /*c6f0*/  SYNCS.PHASECHK.TRANS64.TRYWAIT P3, [R7+URZ+0x1c428], R8 ;  /* 0x01c42808070075a7 */ /* 0x000e64000806017f */
[----:B-1----:R-:W-:Y:S05]  /*c700*/  @!P3 BRA `(.L_x_116) ;  /* 0x000000080050b947 */ /* 0x002fea0003800000 */
.L_x_139:
[----:B------:R-:W-:Y:S01]  /*c710*/  UPRMT UR4, UR5, 0x9910, URZ ;  /* 0x0000991005047896 */ /* 0x000fe2000800003f */
[----:B-1----:R-:W-:-:S03]  /*c720*/  @P1 IMAD.MOV.U32 R8, RZ, RZ, 0x4000 ;  /* 0x00004000ff081424 */ /* 0x002fc600078e00ff */
[----:B------:R-:W-:Y:S01]  /*c730*/  UISETP.NE.AND UP0, UPT, UR4, 0x2, UPT ;  /* 0x000000020400788c */ /* 0x000fe2000bf05270 */
[----:B------:R1:W-:Y:S05]  /*c740*/  @P1 SYNCS.ARRIVE.TRANS64 RZ, [R7+URZ+0x1c400], R8 ;  /* 0x01c4000807ff19a7 */ /* 0x0003ea000800003f */
[----:B------:R-:W-:-:S13]  /*c750*/  PLOP3.LUT P3, PT, PT, PT, UP0, 0x80, 0x0 ;  /* 0x000000000000781c */ /* 0x000fda0003f6f008 */
[----:B-1----:R-:W-:Y:S05]  /*c760*/  @P3 BRA `(.L_x_117) ;  /* 0x0000000000043947 */ /* 0x002fea0003800000 */
[----:B------:R-:W-:Y:S01]  /*c770*/  BPT.TRAP 0x1 ;  /* 0x000000040000795c */ /* 0x000fe20000300000 */
.L_x_117:
[----:B------:R-:W-:Y:S05]  /*c780*/  @P0 BRA `(.L_x_118) ;  /* 0x0000000000040947 */ /* 0x000fea0003800000 */
[----:B------:R-:W-:Y:S01]  /*c790*/  BPT.TRAP 0x1 ;  /* 0x000000040000795c */ /* 0x000fe20000300000 */
.L_x_118:
        /* <DEDUP_REMOVED lines=11> */
[----:B------:R-:W-:Y:S01]  /*c850*/  VIADD R5, R5, 0x1 ;  /* 0x0000000105057836 */ /* 0x000fe20000000000 */
[----:B------:R-:W-:-:S03]  /*c860*/  IADD3 R9, R9, 0x1, RZ ;  /* 0x0000000109097810 */ /* 0x000fc60007ffe0ff */
        /* <DEDUP_REMOVED lines=9> */
.L_x_115:
[----:B------:R-:W-:Y:S05]  /*c900*/  BSYNC B2 ;  /* 0x0000000000027941 */ /* 0x000fea0003800000 */
.L_x_114:
[C---:B------:R-:W-:Y:S01]  /*c910*/  ISETP.GT.AND P3, PT, R4.reuse, 0x4, PT ;  /* 0x000000040400780c */ /* 0x040fe20003f64270 */
[----:B------:R-:W-:-:S12]  /*c920*/  VIADD R4, R4, 0xfffffffe ;  /* 0xfffffffe04047836 */ /* 0x000fd80000000000 */
[----:B------:R-:W-:Y:S05]  /*c930*/  @P3 BRA `(.L_x_119) ;  /* 0xfffffff800ac3947 */ /* 0x000fea000383ffff */
[----:B------:R-:W-:Y:S05]  /*c940*/  BSYNC B1 ;  /* 0x0000000000017941 */ /* 0x000fea0003800000 */
.L_x_108:
[----:B------:R-:W-:Y:S01]  /*c950*/  IADD3 R17, R17, UR14, RZ ;  /* 0x0000000e11117c10 */ /* 0x000fe2000fffe0ff */
[----:B------:R-:W-:Y:S01]  /*c960*/  ULDC UR4, c[0x0][0xa00] ;  /* 0x0002800000047ab9 */ /* 0x000fe20000000800 */
[----:B-1----:R-:W-:Y:S02]  /*c970*/  PRMT R4, RZ, 0x7610, R4 ;  /* 0x00007610ff047816 */ /* 0x002fe40000000004 */
[----:B------:R-:W-:-:S13]  /*c980*/  ISETP.GE.AND P3, PT, R17, UR4, PT ;  /* 0x0000000411007c0c */ /* 0x000fda000bf66270 */
[----:B------:R-:W-:Y:S05]  /*c990*/  @!P3 BRA `(.L_x_120) ;  /* 0xfffffff00098b947 */ /* 0x000fea000383ffff */
[----:B------:R-:W-:Y:S05]  /*c9a0*/  BSYNC B0 ;  /* 0x0000000000007941 */ /* 0x000fea0003800000 */
.L_x_93:
[----:B------:R-:W-:Y:S05]  /*c9b0*/  EXIT ;  /* 0x000000000000794d */ /* 0x000fea0003800000 */
.L_x_17:
[----:B-1----:R-:W-:-:S04]  /*c9c0*/  IMAD.U32 R3, RZ, RZ, UR4 ;  /* 0x00000004ff037e24 */ /* 0x002fc8000f8e00ff */
[----:B------:R1:W2:Y:S03]  /*c9d0*/  SYNCS.PHASECHK.TRANS64.TRYWAIT P1, [R3+URZ+0x1c450], R0 ;  /* 0x01c45000030075a7 */ /* 0x0002a6000802017f */
[----:B--2---:R-:W-:Y:S05]  /*c9e0*/  @!P1 NANOSLEEP.SYNCS 0x989680 ;  /* 0x009896800000995d */ /* 0x004fea0003900000 */
[----:B------:R-:W2:Y:S02]  /*c9f0*/  @!P1 SYNCS.PHASECHK.TRANS64 P1, [R3+URZ+0x1c450], R0 ;  /* 0x01c45000030095a7 */ /* 0x000ea4000802007f */
[----:B--2---:R-:W-:Y:S05]  /*ca00*/  @!P1 BRA `(.L_x_17) ;  /* 0xfffffffc00ec9947 */ /* 0x004fea000383ffff */
[----:B------:R-:W-:Y:S05]  /*ca10*/  BRA `(.L_x_121) ;  /* 0xffffff4800207947 */ /* 0x000fea000383ffff */
.L_x_19:
[----:B-1----:R-:W-:-:S04]  /*ca20*/  MOV R5, UR22 ;  /* 0x0000001600057c02 */ /* 0x002fc80008000f00 */
[----:B------:R1:W2:Y:S03]  /*ca30*/  SYNCS.PHASECHK.TRANS64.TRYWAIT P1, [R5+URZ+0x1c400], R0 ;  /* 0x01c40000050075a7 */ /* 0x0002a6000802017f */
[----:B--2---:R-:W-:Y:S05]  /*ca40*/  @!P1 NANOSLEEP.SYNCS 0x989680 ;  /* 0x009896800000995d */ /* 0x004fea0003900000 */
[----:B------:R-:W2:Y:S02]  /*ca50*/  @!P1 SYNCS.PHASECHK.TRANS64 P1, [R5+URZ+0x1c400], R0 ;  /* 0x01c40000050095a7 */ /* 0x000ea4000802007f */
[----:B--2---:R-:W-:Y:S05]  /*ca60*/  @!P1 BRA `(.L_x_19) ;  /* 0xfffffffc00ec9947 */ /* 0x004fea000383ffff */
[----:B------:R-:W-:Y:S05]  /*ca70*/  BRA `(.L_x_122) ;  /* 0xffffff4800347947 */ /* 0x000fea000383ffff */
.L_x_20:
[----:B-1----:R-:W-:-:S04]  /*ca80*/  IMAD.U32 R0, RZ, RZ, UR20 ;  /* 0x00000014ff007e24 */ /* 0x002fc8000f8e00ff */
[----:B------:R1:W2:Y:S03]  /*ca90*/  SYNCS.PHASECHK.TRANS64.TRYWAIT P1, [R0+URZ+-0x8], R3 ;  /* 0xfffff803000075a7 */ /* 0x0002a6000802017f */
[----:B--2---:R-:W-:Y:S05]  /*caa0*/  @!P1 NANOSLEEP.SYNCS 0x989680 ;  /* 0x009896800000995d */ /* 0x004fea0003900000 */
[----:B------:R-:W2:Y:S02]  /*cab0*/  @!P1 SYNCS.PHASECHK.TRANS64 P1, [R0+URZ+-0x8], R3 ;  /* 0xfffff803000095a7 */ /* 0x000ea4000802007f */
[----:B--2---:R-:W-:Y:S05]  /*cac0*/  @!P1 BRA `(.L_x_20) ;  /* 0xfffffffc00ec9947 */ /* 0x004fea000383ffff */
[----:B------:R-:W-:Y:S05]  /*cad0*/  BRA `(.L_x_123) ;  /* 0xffffff4800247947 */ /* 0x000fea000383ffff */
.L_x_22:
[----:B-1----:R-:W-:-:S04]  /*cae0*/  MOV R9, UR6 ;  /* 0x0000000600097c02 */ /* 0x002fc80008000f00 */
[----:B------:R1:W2:Y:S03]  /*caf0*/  SYNCS.PHASECHK.TRANS64.TRYWAIT P1, [R9+URZ+0x1c400], R4 ;  /* 0x01c40004090075a7 */ /* 0x0002a6000802017f */
[----:B--2---:R-:W-:Y:S05]  /*cb00*/  @!P1 NANOSLEEP.SYNCS 0x989680 ;  /* 0x009896800000995d */ /* 0x004fea0003900000 */
[----:B------:R-:W2:Y:S02]  /*cb10*/  @!P1 SYNCS.PHASECHK.TRANS64 P1, [R9+URZ+0x1c400], R4 ;  /* 0x01c40004090095a7 */ /* 0x000ea4000802007f */
[----:B--2---:R-:W-:Y:S05]  /*cb20*/  @!P1 BRA `(.L_x_22) ;  /* 0xfffffffc00ec9947 */ /* 0x004fea000383ffff */
[----:B------:R-:W-:Y:S05]  /*cb30*/  BRA `(.L_x_124) ;  /* 0xffffff7000747947 */ /* 0x000fea000383ffff */
.L_x_27:
[----:B-1----:R-:W-:-:S04]  /*cb40*/  IMAD.U32 R6, RZ, RZ, UR6 ;  /* 0x00000006ff067e24 */ /* 0x002fc8000f8e00ff */
[----:B------:R1:W2:Y:S03]  /*cb50*/  SYNCS.PHASECHK.TRANS64.TRYWAIT P2, [R6+URZ+0x1c400], R5 ;  /* 0x01c40005060075a7 */ /* 0x0002a6000804017f */
[----:B--2---:R-:W-:Y:S05]  /*cb60*/  @!P2 NANOSLEEP.SYNCS 0x989680 ;  /* 0x009896800000a95d */ /* 0x004fea0003900000 */
[----:B------:R-:W2:Y:S02]  /*cb70*/  @!P2 SYNCS.PHASECHK.TRANS64 P2, [R6+URZ+0x1c400], R5 ;  /* 0x01c400050600a5a7 */ /* 0x000ea4000804007f */
[----:B--2---:R-:W-:Y:S05]  /*cb80*/  @!P2 BRA `(.L_x_27) ;  /* 0xfffffffc00eca947 */ /* 0x004fea000383ffff */
[----:B------:R-:W-:Y:S05]  /*cb90*/  BRA `(.L_x_125) ;  /* 0xffffff7400847947 */ /* 0x000fea000383ffff */
.L_x_31:
[----:B-1----:R-:W-:-:S04]  /*cba0*/  MOV R8, UR6 ;  /* 0x0000000600087c02 */ /* 0x002fc80008000f00 */
[----:B------:R1:W2:Y:S03]  /*cbb0*/  SYNCS.PHASECHK.TRANS64.TRYWAIT P2, [R8+URZ+0x1c400], R11 ;  /* 0x01c4000b080075a7 */ /* 0x0002a6000804017f */
[----:B--2---:R-:W-:Y:S05]  /*cbc0*/  @!P2 NANOSLEEP.SYNCS 0x989680 ;  /* 0x009896800000a95d */ /* 0x004fea0003900000 */
[----:B------:R-:W2:Y:S02]  /*cbd0*/  @!P2 SYNCS.PHASECHK.TRANS64 P2, [R8+URZ+0x1c400], R11 ;  /* 0x01c4000b0800a5a7 */ /* 0x000ea4000804007f */
[----:B--2---:R-:W-:Y:S05]  /*cbe0*/  @!P2 BRA `(.L_x_31) ;  /* 0xfffffffc00eca947 */ /* 0x004fea000383ffff */
[----:B------:R-:W-:Y:S05]  /*cbf0*/  BRA `(.L_x_30) ;  /* 0xffffff98005c7947 */ /* 0x000fea000383ffff */
.L_x_39:
[----:B-1----:R-:W-:-:S04]  /*cc00*/  IMAD.U32 R6, RZ, RZ, UR6 ;  /* 0x00000006ff067e24 */ /* 0x002fc8000f8e00ff */
[----:B------:R1:W2:Y:S03]  /*cc10*/  SYNCS.PHASECHK.TRANS64.TRYWAIT P2, [R6+URZ+0x1c400], R5 ;  /* 0x01c40005060075a7 */ /* 0x0002a6000804017f */
[----:B--2---:R-:W-:Y:S05]  /*cc20*/  @!P2 NANOSLEEP.SYNCS 0x989680 ;  /* 0x009896800000a95d */ /* 0x004fea0003900000 */
[----:B------:R-:W2:Y:S02]  /*cc30*/  @!P2 SYNCS.PHASECHK.TRANS64 P2, [R6+URZ+0x1c400], R5 ;  /* 0x01c400050600a5a7 */ /* 0x000ea4000804007f */
[----:B--2---:R-:W-:Y:S05]  /*cc40*/  @!P2 BRA `(.L_x_39) ;  /* 0xfffffffc00eca947 */ /* 0x004fea000383ffff */
[----:B------:R-:W-:Y:S05]  /*cc50*/  BRA `(.L_x_126) ;  /* 0xffffff9c00a07947 */ /* 0x000fea000383ffff */
.L_x_43:
[----:B-1----:R-:W-:-:S04]  /*cc60*/  MOV R9, UR6 ;  /* 0x0000000600097c02 */ /* 0x002fc80008000f00 */
[----:B------:R1:W2:Y:S03]  /*cc70*/  SYNCS.PHASECHK.TRANS64.TRYWAIT P2, [R9+URZ+0x1c400], R80 ;  /* 0x01c40050090075a7 */ /* 0x0002a6000804017f */
[----:B--2---:R-:W-:Y:S05]  /*cc80*/  @!P2 NANOSLEEP.SYNCS 0x989680 ;  /* 0x009896800000a95d */ /* 0x004fea0003900000 */
[----:B------:R-:W2:Y:S02]  /*cc90*/  @!P2 SYNCS.PHASECHK.TRANS64 P2, [R9+URZ+0x1c400], R80 ;  /* 0x01c400500900a5a7 */ /* 0x000ea4000804007f */
[----:B--2---:R-:W-:Y:S05]  /*cca0*/  @!P2 BRA `(.L_x_43) ;  /* 0xfffffffc00eca947 */ /* 0x004fea000383ffff */
[----:B------:R-:W-:Y:S05]  /*ccb0*/  BRA `(.L_x_42) ;  /* 0xffffffc800a47947 */ /* 0x000fea000383ffff */
.L_x_63:
[----:B-1----:R-:W-:-:S04]  /*ccc0*/  IMAD.U32 R3, RZ, RZ, UR20 ;  /* 0x00000014ff037e24 */ /* 0x002fc8000f8e00ff */
[----:B------:R1:W2:Y:S03]  /*ccd0*/  SYNCS.PHASECHK.TRANS64.TRYWAIT P1, [R3+URZ+0x8], R0 ;  /* 0x00000800030075a7 */ /* 0x0002a6000802017f */
[----:B--2---:R-:W-:Y:S05]  /*cce0*/  @!P1 NANOSLEEP.SYNCS 0x989680 ;  /* 0x009896800000995d */ /* 0x004fea0003900000 */
[----:B------:R-:W2:Y:S02]  /*ccf0*/  @!P1 SYNCS.PHASECHK.TRANS64 P1, [R3+URZ+0x8], R0 ;  /* 0x00000800030095a7 */ /* 0x000ea4000802007f */
[----:B--2---:R-:W-:Y:S05]  /*cd00*/  @!P1 BRA `(.L_x_63) ;  /* 0xfffffffc00ec9947 */ /* 0x004fea000383ffff */
[----:B------:R-:W-:Y:S05]  /*cd10*/  BRA `(.L_x_127) ;  /* 0xffffffd400987947 */ /* 0x000fea000383ffff */
.L_x_78:
[----:B------:R-:W-:Y:S01]  /*cd20*/  BSSY B1, `(.L_x_128) ;  /* 0x0000006000017945 */ /* 0x000fe20003800000 */
[----:B------:R-:W-:-:S07]  /*cd30*/  MOV R15, 0xffffffff ;  /* 0xffffffff000f7802 */ /* 0x000fce0000000f00 */
[----:B------:R-:W-:Y:S05]  /*cd40*/  WARPSYNC.COLLECTIVE R15, `(.L_x_129) ;  /* 0x000000000f0c7348 */ /* 0x000fea0003c00000 */
[----:B------:R-:W-:Y:S02]  /*cd50*/  ELECT P6, UR62, PT ;  /* 0x00000000003e782f */ /* 0x000fe400038c0000 */
[----:B------:R-:W-:Y:S01]  /*cd60*/  MOV R14, UR62 ;  /* 0x0000003e000e7c02 */ /* 0x000fe20008000f00 */
[----:B------:R-:W-:Y:S10]  /*cd70*/  ENDCOLLECTIVE ;  /* 0x000000000000791b */ /* 0x000ff40003800000 */
.L_x_129:
[----:B------:R-:W-:Y:S05]  /*cd80*/  BSYNC B1 ;  /* 0x0000000000017941 */ /* 0x000fea0003800000 */
.L_x_128:
[----:B------:R-:W-:Y:S05]  /*cd90*/  BRA `(.L_x_130) ;  /* 0xffffffe400d47947 */ /* 0x000fea000383ffff */
.L_x_81:
[----:B-1----:R1:W2:Y:S02]  /*cda0*/  SYNCS.PHASECHK.TRANS64.TRYWAIT P2, [R7+URZ+0x1c460], R6 ;  /* 0x01c46006070075a7 */ /* 0x0022a4000804017f */
[----:B--2---:R-:W-:Y:S05]  /*cdb0*/  @!P2 NANOSLEEP.SYNCS 0x989680 ;  /* 0x009896800000a95d */ /* 0x004fea0003900000 */
[----:B------:R-:W2:Y:S02]  /*cdc0*/  @!P2 SYNCS.PHASECHK.TRANS64 P2, [R7+URZ+0x1c460], R6 ;  /* 0x01c460060700a5a7 */ /* 0x000ea4000804007f */
[----:B--2---:R-:W-:Y:S05]  /*cdd0*/  @!P2 BRA `(.L_x_81) ;  /* 0xfffffffc00f0a947 */ /* 0x004fea000383ffff */
[----:B------:R-:W-:Y:S05]  /*cde0*/  BRA `(.L_x_131) ;  /* 0xffffffe400f47947 */ /* 0x000fea000383ffff */
.L_x_86:
[----:B-1----:R1:W2:Y:S02]  /*cdf0*/  SYNCS.PHASECHK.TRANS64.TRYWAIT P2, [R7+URZ+0x1c4b0], R4 ;  /* 0x01c4b004070075a7 */ /* 0x0022a4000804017f */
[----:B--2---:R-:W-:Y:S05]  /*ce00*/  @!P2 NANOSLEEP.SYNCS 0x989680 ;  /* 0x009896800000a95d */ /* 0x004fea0003900000 */
[----:B------:R-:W2:Y:S02]  /*ce10*/  @!P2 SYNCS.PHASECHK.TRANS64 P2, [R7+URZ+0x1c4b0], R4 ;  /* 0x01c4b0040700a5a7 */ /* 0x000ea4000804007f */
[----:B--2---:R-:W-:Y:S05]  /*ce20*/  @!P2 BRA `(.L_x_86) ;  /* 0xfffffffc00f0a947 */ /* 0x004fea000383ffff */
[----:B------:R-:W-:Y:S05]  /*ce30*/  BRA `(.L_x_85) ;  /* 0xffffffe800807947 */ /* 0x000fea000383ffff */
.L_x_89:
[----:B-1----:R1:W2:Y:S02]  /*ce40*/  SYNCS.PHASECHK.TRANS64.TRYWAIT P2, [R4+URZ+0x1c460], R9 ;  /* 0x01c46009040075a7 */ /* 0x0022a4000804017f */
[----:B--2---:R-:W-:Y:S05]  /*ce50*/  @!P2 NANOSLEEP.SYNCS 0x989680 ;  /* 0x009896800000a95d */ /* 0x004fea0003900000 */
[----:B------:R-:W2:Y:S02]  /*ce60*/  @!P2 SYNCS.PHASECHK.TRANS64 P2, [R4+URZ+0x1c460], R9 ;  /* 0x01c460090400a5a7 */ /* 0x000ea4000804007f */
[----:B--2---:R-:W-:Y:S05]  /*ce70*/  @!P2 BRA `(.L_x_89) ;  /* 0xfffffffc00f0a947 */ /* 0x004fea000383ffff */
[----:B------:R-:W-:Y:S05]  /*ce80*/  BRA `(.L_x_132) ;  /* 0xffffffe800947947 */ /* 0x000fea000383ffff */
.L_x_94:
[----:B------:R-:W-:Y:S01]  /*ce90*/  BSSY B1, `(.L_x_133) ;  /* 0x0000006000017945 */ /* 0x000fe20003800000 */
[----:B------:R-:W-:-:S07]  /*cea0*/  IMAD.MOV.U32 R15, RZ, RZ, -0x1 ;  /* 0xffffffffff0f7424 */ /* 0x000fce00078e00ff */
[----:B------:R-:W-:Y:S05]  /*ceb0*/  WARPSYNC.COLLECTIVE R15, `(.L_x_134) ;  /* 0x000000000f0c7348 */ /* 0x000fea0003c00000 */
[----:B------:R-:W-:Y:S02]  /*cec0*/  ELECT P6, UR62, PT ;  /* 0x00000000003e782f */ /* 0x000fe400038c0000 */
[----:B------:R-:W-:Y:S01]  /*ced0*/  MOV R14, UR62 ;  /* 0x0000003e000e7c02 */ /* 0x000fe20008000f00 */
[----:B------:R-:W-:Y:S10]  /*cee0*/  ENDCOLLECTIVE ;  /* 0x000000000000791b */ /* 0x000ff40003800000 */
.L_x_134:
[----:B------:R-:W-:Y:S05]  /*cef0*/  BSYNC B1 ;  /* 0x0000000000017941 */ /* 0x000fea0003800000 */
.L_x_133:
[----:B------:R-:W-:Y:S05]  /*cf00*/  BRA `(.L_x_135) ;  /* 0xffffffec00a47947 */ /* 0x000fea000383ffff */
.L_x_97:
[----:B-1----:R1:W2:Y:S02]  /*cf10*/  SYNCS.PHASECHK.TRANS64.TRYWAIT P4, [R8+URZ+0x1c428], R7 ;  /* 0x01c42807080075a7 */ /* 0x0022a4000808017f */
[----:B--2---:R-:W-:Y:S05]  /*cf20*/  @!P4 NANOSLEEP.SYNCS 0x989680 ;  /* 0x009896800000c95d */ /* 0x004fea0003900000 */
[----:B------:R-:W2:Y:S02]  /*cf30*/  @!P4 SYNCS.PHASECHK.TRANS64 P4, [R8+URZ+0x1c428], R7 ;  /* 0x01c428070800c5a7 */ /* 0x000ea4000808007f */
[----:B--2---:R-:W-:Y:S05]  /*cf40*/  @!P4 BRA `(.L_x_97) ;  /* 0xfffffffc00f0c947 */ /* 0x004fea000383ffff */
[----:B------:R-:W-:Y:S05]  /*cf50*/  BRA `(.L_x_136) ;  /* 0xffffffec00bc7947 */ /* 0x000fea000383ffff */
.L_x_102:
[----:B-1----:R1:W2:Y:S02]  /*cf60*/  SYNCS.PHASECHK.TRANS64.TRYWAIT P4, [R4+URZ+0x1c4b0], R7 ;  /* 0x01c4b007040075a7 */ /* 0x0022a4000808017f */
[----:B--2---:R-:W-:Y:S05]  /*cf70*/  @!P4 NANOSLEEP.SYNCS 0x989680 ;  /* 0x009896800000c95d */ /* 0x004fea0003900000 */
[----:B------:R-:W2:Y:S02]  /*cf80*/  @!P4 SYNCS.PHASECHK.TRANS64 P4, [R4+URZ+0x1c4b0], R7 ;  /* 0x01c4b0070400c5a7 */ /* 0x000ea4000808007f */
[----:B--2---:R-:W-:Y:S05]  /*cf90*/  @!P4 BRA `(.L_x_102) ;  /* 0xfffffffc00f0c947 */ /* 0x004fea000383ffff */
[----:B------:R-:W-:Y:S05]  /*cfa0*/  BRA `(.L_x_101) ;  /* 0xfffffff000487947 */ /* 0x000fea000383ffff */
.L_x_105:
[----:B-1----:R1:W2:Y:S02]  /*cfb0*/  SYNCS.PHASECHK.TRANS64.TRYWAIT P3, [R7+URZ+0x1c428], R8 ;  /* 0x01c42808070075a7 */ /* 0x0022a4000806017f */
[----:B--2---:R-:W-:Y:S05]  /*cfc0*/  @!P3 NANOSLEEP.SYNCS 0x989680 ;  /* 0x009896800000b95d */ /* 0x004fea0003900000 */
[----:B------:R-:W2:Y:S02]  /*cfd0*/  @!P3 SYNCS.PHASECHK.TRANS64 P3, [R7+URZ+0x1c428], R8 ;  /* 0x01c428080700b5a7 */ /* 0x000ea4000806007f */
[----:B--2---:R-:W-:Y:S05]  /*cfe0*/  @!P3 BRA `(.L_x_105) ;  /* 0xfffffffc00f0b947 */ /* 0x004fea000383ffff */
[----:B------:R-:W-:Y:S05]  /*cff0*/  BRA `(.L_x_137) ;  /* 0xfffffff000607947 */ /* 0x000fea000383ffff */
.L_x_111:
[----:B-1----:R1:W2:Y:S02]  /*d000*/  SYNCS.PHASECHK.TRANS64.TRYWAIT P3, [R7+URZ+0x1c428], R8 ;  /* 0x01c42808070075a7 */ /* 0x0022a4000806017f */
[----:B--2---:R-:W-:Y:S05]  /*d010*/  @!P3 NANOSLEEP.SYNCS 0x989680 ;  /* 0x009896800000b95d */ /* 0x004fea0003900000 */
[----:B------:R-:W2:Y:S02]  /*d020*/  @!P3 SYNCS.PHASECHK.TRANS64 P3, [R7+URZ+0x1c428], R8 ;  /* 0x01c428080700b5a7 */ /* 0x000ea4000806007f */
[----:B--2---:R-:W-:Y:S05]  /*d030*/  @!P3 BRA `(.L_x_111) ;  /* 0xfffffffc00f0b947 */ /* 0x004fea000383ffff */
[----:B------:R-:W-:Y:S05]  /*d040*/  BRA `(.L_x_138) ;  /* 0xfffffff4000c7947 */ /* 0x000fea000383ffff */
.L_x_116:
[----:B-1----:R1:W2:Y:S02]  /*d050*/  SYNCS.PHASECHK.TRANS64.TRYWAIT P3, [R7+URZ+0x1c428], R8 ;  /* 0x01c42808070075a7 */ /* 0x0022a4000806017f */
[----:B--2---:R-:W-:Y:S05]  /*d060*/  @!P3 NANOSLEEP.SYNCS 0x989680 ;  /* 0x009896800000b95d */ /* 0x004fea0003900000 */
[----:B------:R-:W2:Y:S02]  /*d070*/  @!P3 SYNCS.PHASECHK.TRANS64 P3, [R7+URZ+0x1c428], R8 ;  /* 0x01c428080700b5a7 */ /* 0x000ea4000806007f */
[----:B--2---:R-:W-:Y:S05]  /*d080*/  @!P3 BRA `(.L_x_116) ;  /* 0xfffffffc00f0b947 */ /* 0x004fea000383ffff */
[----:B------:R-:W-:Y:S05]  /*d090*/  BRA `(.L_x_139) ;  /* 0xfffffff4009c7947 */ /* 0x000fea000383ffff */
        .weak           $__internal_0_$__cuda_sm20_rcp_rn_f32_slowpath
        .type           $__internal_0_$__cuda_sm20_rcp_rn_f32_slowpath,@function
        .size           $__internal_0_$__cuda_sm20_rcp_rn_f32_slowpath,(.L_x_145 - $__internal_0_$__cuda_sm20_rcp_rn_f32_slowpath)
$__internal_0_$__cuda_sm20_rcp_rn_f32_slowpath:
[----:B------:R-:W-:Y:S01]  /*d0a0*/  SHF.L.U32 R0, R3, 0x1, RZ ;  /* 0x0000000103007819 */ /* 0x000fe200000006ff */
[----:B------:R-:W-:Y:S03]  /*d0b0*/  BSSY B2, `(.L_x_140) ;  /* 0x0000030000027945 */ /* 0x000fe60003800000 */
[----:B------:R-:W-:-:S04]  /*d0c0*/  SHF.R.U32.HI R21, RZ, 0x18, R0 ;  /* 0x00000018ff157819 */ /* 0x000fc80000011600 */
[----:B------:R-:W-:-:S13]  /*d0d0*/  ISETP.NE.U32.AND P0, PT, R21, RZ, PT ;  /* 0x000000ff1500720c */ /* 0x000fda0003f05070 */
[----:B------:R-:W-:Y:S05]  /*d0e0*/  @P0 BRA `(.L_x_141) ;  /* 0x0000000000280947 */ /* 0x000fea0003800000 */
[----:B------:R-:W-:-:S05]  /*d0f0*/  IMAD.SHL.U32 R0, R3, 0x2, RZ ;  /* 0x0000000203007824 */ /* 0x000fca00078e00ff */
[----:B------:R-:W-:-:S13]  /*d100*/  ISETP.NE.AND P0, PT, R0, RZ, PT ;  /* 0x000000ff0000720c */ /* 0x000fda0003f05270 */
[----:B------:R-:W-:Y:S01]  /*d110*/  @P0 FFMA R8, R3, 1.84467440737095516160e+19, RZ ;  /* 0x5f80000003080823 */ /* 0x000fe200000000ff */
[----:B------:R-:W-:Y:S08]  /*d120*/  @!P0 MUFU.RCP R7, R3 ;  /* 0x0000000300078308 */ /* 0x000ff00000001000 */
[----:B------:R-:W1:Y:S02]  /*d130*/  @P0 MUFU.RCP R9, R8 ;  /* 0x0000000800090308 */ /* 0x000e640000001000 */
[----:B-1----:R-:W-:-:S04]  /*d140*/  @P0 FFMA R0, R8, R9, -1 ;  /* 0xbf80000008000423 */ /* 0x002fc80000000009 */
[----:B------:R-:W-:-:S04]  /*d150*/  @P0 FADD.FTZ R0, -R0, -RZ ;  /* 0x800000ff00000221 */ /* 0x000fc80000010100 */
[----:B------:R-:W-:-:S04]  /*d160*/  @P0 FFMA R0, R9, R0, R9 ;  /* 0x0000000009000223 */ /* 0x000fc80000000009 */
[----:B------:R-:W-:Y:S01]  /*d170*/  @P0 FFMA R7, R0, 1.84467440737095516160e+19, RZ ;  /* 0x5f80000000070823 */ /* 0x000fe200000000ff */
[----:B------:R-:W-:Y:S06]  /*d180*/  BRA `(.L_x_142) ;  /* 0x0000000000887947 */ /* 0x000fec0003800000 */
.L_x_141:
[----:B------:R-:W-:-:S04]  /*d190*/  IADD3 R23, R21, -0xfd, RZ ;  /* 0xffffff0315177810 */ /* 0x000fc80007ffe0ff */
[----:B------:R-:W-:-:S13]  /*d1a0*/  ISETP.GT.U32.AND P0, PT, R23, 0x1, PT ;  /* 0x000000011700780c */ /* 0x000fda0003f04070 */
[----:B------:R-:W-:Y:S05]  /*d1b0*/  @P0 BRA `(.L_x_143) ;  /* 0x0000000000780947 */ /* 0x000fea0003800000 */
[----:B------:R-:W-:Y:S01]  /*d1c0*/  LOP3.LUT R0, R3, 0x7fffff, RZ, 0xc0, !PT ;  /* 0x007fffff03007812 */ /* 0x000fe200078ec0ff */
[----:B------:R-:W-:-:S03]  /*d1d0*/  IMAD.MOV.U32 R12, RZ, RZ, 0x3 ;  /* 0x00000003ff0c7424 */ /* 0x000fc600078e00ff */
[----:B------:R-:W-:Y:S02]  /*d1e0*/  LOP3.LUT R0, R0, 0x3f800000, RZ, 0xfc, !PT ;  /* 0x3f80000000007812 */ /* 0x000fe400078efcff */
[----:B------:R-:W-:Y:S02]  /*d1f0*/  SHF.L.U32 R12, R12, R23, RZ ;  /* 0x000000170c0c7219 */ /* 0x000fe400000006ff */
[----:B------:R-:W1:Y:S02]  /*d200*/  MUFU.RCP R7, R0 ;  /* 0x0000000000077308 */ /* 0x000e640000001000 */
[----:B-1----:R-:W-:-:S04]  /*d210*/  FFMA R8, R0, R7, -1 ;  /* 0xbf80000000087423 */ /* 0x002fc80000000007 */
[----:B------:R-:W-:-:S04]  /*d220*/  FADD.FTZ R8, -R8, -RZ ;  /* 0x800000ff08087221 */ /* 0x000fc80000010100 */
[CCC-:B------:R-:W-:Y:S01]  /*d230*/  FFMA.RM R9, R7.reuse, R8.reuse, R7.reuse ;  /* 0x0000000807097223 */ /* 0x1c0fe20000004007 */
[----:B------:R-:W-:-:S04]  /*d240*/  FFMA.RP R8, R7, R8, R7 ;  /* 0x0000000807087223 */ /* 0x000fc80000008007 */
[C---:B------:R-:W-:Y:S02]  /*d250*/  LOP3.LUT R7, R9.reuse, 0x7fffff, RZ, 0xc0, !PT ;  /* 0x007fffff09077812 */ /* 0x040fe400078ec0ff */
[----:B------:R-:W-:Y:S02]  /*d260*/  FSETP.NEU.FTZ.AND P0, PT, R9, R8, PT ;  /* 0x000000080900720b */ /* 0x000fe40003f1d000 */
[----:B------:R-:W-:Y:S02]  /*d270*/  LOP3.LUT R7, R7, 0x800000, RZ, 0xfc, !PT ;  /* 0x0080000007077812 */ /* 0x000fe400078efcff */
[----:B------:R-:W-:Y:S02]  /*d280*/  SEL R8, RZ, 0xffffffff, !P0 ;  /* 0xffffffffff087807 */ /* 0x000fe40004000000 */
[----:B------:R-:W-:Y:S02]  /*d290*/  LOP3.LUT R12, R12, R7, RZ, 0xc0, !PT ;  /* 0x000000070c0c7212 */ /* 0x000fe400078ec0ff */
[----:B------:R-:W-:-:S02]  /*d2a0*/  IADD3 R8, -R8, RZ, RZ ;  /* 0x000000ff08087210 */ /* 0x000fc40007ffe1ff */
[-C--:B------:R-:W-:Y:S02]  /*d2b0*/  SHF.R.U32.HI R12, RZ, R23.reuse, R12 ;  /* 0x00000017ff0c7219 */ /* 0x080fe4000001160c */
[----:B------:R-:W-:Y:S02]  /*d2c0*/  LOP3.LUT P1, RZ, R8, R23, R7, 0xf8, !PT ;  /* 0x0000001708ff7212 */ /* 0x000fe4000782f807 */
[C---:B------:R-:W-:Y:S02]  /*d2d0*/  LOP3.LUT P0, RZ, R12.reuse, 0x1, RZ, 0xc0, !PT ;  /* 0x000000010cff7812 */ /* 0x040fe4000780c0ff */
[----:B------:R-:W-:-:S04]  /*d2e0*/  LOP3.LUT P2, RZ, R12, 0x2, RZ, 0xc0, !PT ;  /* 0x000000020cff7812 */ /* 0x000fc8000784c0ff */
[----:B------:R-:W-:Y:S02]  /*d2f0*/  PLOP3.LUT P0, PT, P0, P1, P2, 0xe0, 0x0 ;  /* 0x000000000000781c */ /* 0x000fe40000703c20 */
[----:B------:R-:W-:Y:S02]  /*d300*/  LOP3.LUT P1, RZ, R3, 0x7fffff, RZ, 0xc0, !PT ;  /* 0x007fffff03ff7812 */ /* 0x000fe4000782c0ff */
[----:B------:R-:W-:-:S05]  /*d310*/  SEL R0, RZ, 0x1, !P0 ;  /* 0x00000001ff007807 */ /* 0x000fca0004000000 */
[----:B------:R-:W-:-:S05]  /*d320*/  IMAD.MOV R0, RZ, RZ, -R0 ;  /* 0x000000ffff007224 */ /* 0x000fca00078e0a00 */
[----:B------:R-:W-:Y:S02]  /*d330*/  ISETP.GE.AND P0, PT, R0, RZ, PT ;  /* 0x000000ff0000720c */ /* 0x000fe40003f06270 */
[----:B------:R-:W-:-:S04]  /*d340*/  IADD3 R0, R21, -0xfc, RZ ;  /* 0xffffff0415007810 */ /* 0x000fc80007ffe0ff */
[----:B------:R-:W-:-:S07]  /*d350*/  SHF.R.U32.HI R0, RZ, R0, R7 ;  /* 0x00000000ff007219 */ /* 0x000fce0000011607 */
[----:B------:R-:W-:-:S05]  /*d360*/  @!P0 VIADD R0, R0, 0x1 ;  /* 0x0000000100008836 */ /* 0x000fca0000000000 */
[----:B------:R-:W-:-:S04]  /*d370*/  @!P1 SHF.L.U32 R0, R0, 0x1, RZ ;  /* 0x0000000100009819 */ /* 0x000fc800000006ff */
[----:B------:R-:W-:Y:S01]  /*d380*/  LOP3.LUT R7, R0, 0x80000000, R3, 0xf8, !PT ;  /* 0x8000000000077812 */ /* 0x000fe200078ef803 */
[----:B------:R-:W-:Y:S06]  /*d390*/  BRA `(.L_x_142) ;  /* 0x0000000000047947 */ /* 0x000fec0003800000 */
.L_x_143:
[----:B------:R1:W2:Y:S02]  /*d3a0*/  MUFU.RCP R7, R3 ;  /* 0x0000000300077308 */ /* 0x0002a40000001000 */
.L_x_142:
[----:B------:R-:W-:Y:S05]  /*d3b0*/  BSYNC B2 ;  /* 0x0000000000027941 */ /* 0x000fea0003800000 */
.L_x_140:
[----:B------:R-:W-:Y:S01]  /*d3c0*/  IMAD.MOV.U32 R8, RZ, RZ, R14 ;  /* 0x000000ffff087224 */ /* 0x000fe200078e000e */
[----:B------:R-:W-:-:S04]  /*d3d0*/  MOV R9, 0x0 ;  /* 0x0000000000097802 */ /* 0x000fc80000000f00 */
[----:B-12---:R-:W-:Y:S05]  /*d3e0*/  RET.REL.NODEC R8 `(_ZN7cutlass13device_kernelINS_4fmha6kernel28FmhaKernelTmaWarpSpecializedINS1_10collective30FmhaMainloopTmaWarpSpecializedINS_10bfloat16_tEffN4cute5tupleIJNS7_1CILi128EEESA_NS9_ILi64EEEEEENS8_IJiNS9_ILi1EEENS8_IJiiEEEEEESF_SF_NS4_14ResidualFusionEJNS2_6OptionILNS2_3TagE0ENS9_ILb1EEEEENSH_ILSI_2ESJ_EEEEENS4_15FmhaFwdEpilogueIS6_fNS8_IJSB_SB_SA_EEEEENS2_23PersistentTileSchedulerEJSK_SL_EEEEEvNT_6ParamsE) ;  /* 0xffffff2c08047950 */ /* 0x006fea0003c3ffff */
.L_x_144:
[----:B------:R-:W-:-:S00]  /*d3f0*/  BRA `(.L_x_144) ;  /* 0xfffffffc00fc7947 */ /* 0x000fc0000383ffff */
[----:B------:R-:W-:-:S00]  /*d400*/  NOP ;  /* 0x0000000000007918 */ /* 0x000fc00000000000 */
[----:B------:R-:W-:-:S00]  /*d410*/  NOP ;  /* 0x0000000000007918 */ /* 0x000fc00000000000 */
[----:B------:R-:W-:-:S00]  /*d420*/  NOP ;  /* 0x0000000000007918 */ /* 0x000fc00000000000 */
[----:B------:R-:W-:-:S00]  /*d430*/  NOP ;  /* 0x0000000000007918 */ /* 0x000fc00000000000 */
[----:B------:R-:W-:-:S00]  /*d440*/  NOP ;  /* 0x0000000000007918 */ /* 0x000fc00000000000 */
[----:B------:R-:W-:-:S00]  /*d450*/  NOP ;  /* 0x0000000000007918 */ /* 0x000fc00000000000 */
[----:B------:R-:W-:-:S00]  /*d460*/  NOP ;  /* 0x0000000000007918 */ /* 0x000fc00000000000 */
[----:B------:R-:W-:-:S00]  /*d470*/  NOP ;  /* 0x0000000000007918 */ /* 0x000fc00000000000 */
.L_x_145:


//--------------------- .nv.global.init           --------------------------
	.section	.nv.global.init,"aw",@progbits
.nv.global.init:
	.type		$str$24,@object
	.size		$str$24,($str$25 - $str$24)
$str$24:
        /*0000*/ 	.byte	0x28, 0x61, 0x64, 0x64, 0x72, 0x65, 0x73, 0x73, 0x20, 0x26, 0x20, 0x6d, 0x61, 0x73, 0x6b, 0x29
        /*0010*/ 	.byte	0x20, 0x3d, 0x3d, 0x20, 0x30, 0x00
	.type		$str$25,@object
	.size		$str$25,(__unnamed_1 - $str$25)
$str$25:
        /*0016*/ 	.byte	0x2f, 0x74, 0x6d, 0x70, 0x2f, 0x63, 0x75, 0x74, 0x6c, 0x61, 0x73, 0x73, 0x5f, 0x73, 0x77, 0x65
        /*0026*/ 	.byte	0x65, 0x70, 0x5f, 0x73, 0x72, 0x63, 0x2f, 0x69, 0x6e, 0x63, 0x6c, 0x75, 0x64, 0x65, 0x2f, 0x63
        /*0036*/ 	.byte	0x75, 0x74, 0x65, 0x2f, 0x70, 0x6f, 0x69, 0x6e, 0x74, 0x65, 0x72, 0x5f, 0x66, 0x6c, 0x61, 0x67
        /*0046*/ 	.byte	0x67, 0x65, 0x64, 0x2e, 0x68, 0x70, 0x70, 0x00
	.type		__unnamed_1,@object
	.size		__unnamed_1,(.L_0 - __unnamed_1)
__unnamed_1:
        /*004e*/ 	.byte	0x61, 0x75, 0x74, 0x6f, 0x20, 0x63, 0x75, 0x74, 0x65, 0x3a, 0x3a, 0x61, 0x73, 0x5f, 0x70, 0x6f
        /* <DEDUP_REMOVED lines=27> */
        /*020e*/ 	.byte	0x32, 0x30, 0x34, 0x38, 0x3e, 0x3e, 0x3e, 0x3e, 0x3e, 0x5d, 0x00
.L_0:


//--------------------- .nv.shared._ZN7cutlass13device_kernelINS_4fmha6kernel28FmhaKernelTmaWarpSpecializedINS1_10collective30FmhaMainloopTmaWarpSpecializedINS_10bfloat16_tEffN4cute5tupleIJNS7_1CILi128EEESA_NS9_ILi64EEEEEENS8_IJiNS9_ILi1EEENS8_IJiiEEEEEESF_SF_NS4_14ResidualFusionEJNS2_6OptionILNS2_3TagE0ENS9_ILb1EEEEENSH_ILSI_2ESJ_EEEEENS4_15FmhaFwdEpilogueIS6_fNS8_IJSB_SB_SA_EEEEENS2_23PersistentTileSchedulerEJSK_SL_EEEEEvNT_6ParamsE --------------------------
	.section	.nv.shared._ZN7cutlass13device_kernelINS_4fmha6kernel28FmhaKernelTmaWarpSpecializedINS1_10collective30FmhaMainloopTmaWarpSpecializedINS_10bfloat16_tEffN4cute5tupleIJNS7_1CILi128EEESA_NS9_ILi64EEEEEENS8_IJiNS9_ILi1EEENS8_IJiiEEEEEESF_SF_NS4_14ResidualFusionEJNS2_6OptionILNS2_3TagE0ENS9_ILb1EEEEENSH_ILSI_2ESJ_EEEEENS4_15FmhaFwdEpilogueIS6_fNS8_IJSB_SB_SA_EEEEENS2_23PersistentTileSchedulerEJSK_SL_EEEEEvNT_6ParamsE,"aw",@nobits
	.sectionflags	@""
	.align	16
	.zero		1024


//--------------------- .nv.shared.reserved.0     --------------------------
	.section	.nv.shared.reserved.0,"aw",@nobits
	.weak		__nv_reservedSMEM_offset_0_alias
	.size		__nv_reservedSMEM_offset_0_alias, 0, 0
	.other		__nv_reservedSMEM_offset_0_alias,@"STO_CUDA_RESERVED_SHARED STV_DEFAULT"
__nv_reservedSMEM_offset_0_alias:
	.zero		0


//--------------------- .nv.global                --------------------------
	.section	.nv.global,"aw",@nobits
.nv.global:
	.type		_ZN39_INTERNAL_6030408a_4_k_cu_6f6428b1_34834cute1_E,@object
	.size		_ZN39_INTERNAL_6030408a_4_k_cu_6f6428b1_34834cute1_E,(_ZN39_INTERNAL_6030408a_4_k_cu_6f6428b1_34834cuda3std3__45__cpo6cbeginE - _ZN39_INTERNAL_6030408a_4_k_cu_6f6428b1_34834cute1_E)
_ZN39_INTERNAL_6030408a_4_k_cu_6f6428b1_34834cute1_E:
	.zero		1
	.type		_ZN39_INTERNAL_6030408a_4_k_cu_6f6428b1_34834cuda3std3__45__cpo6cbeginE,@object
	.size		_ZN39_INTERNAL_6030408a_4_k_cu_6f6428b1_34834cuda3std3__45__cpo6cbeginE,(_ZN39_INTERNAL_6030408a_4_k_cu_6f6428b1_34834cuda3std3__48in_placeE - _ZN39_INTERNAL_6030408a_4_k_cu_6f6428b1_34834cuda3std3__45__cpo6cbeginE)
_ZN39_INTERNAL_6030408a_4_k_cu_6f6428b1_34834cuda3std3__45__cpo6cbeginE:
	.zero		1
	.type		_ZN39_INTERNAL_6030408a_4_k_cu_6f6428b1_34834cuda3std3__48in_placeE,@object
	.size		_ZN39_INTERNAL_6030408a_4_k_cu_6f6428b1_34834cuda3std3__48in_placeE,(_ZN39_INTERNAL_6030408a_4_k_cu_6f6428b1_34834cuda3std6ranges3__45__cpo9iter_moveE - _ZN39_INTERNAL_6030408a_4_k_cu_6f6428b1_34834cuda3std3__48in_placeE)
_ZN39_INTERNAL_6030408a_4_k_cu_6f6428b1_34834cuda3std3__48in_placeE:
	.zero		1
	.type		_ZN39_INTERNAL_6030408a_4_k_cu_6f6428b1_34834cuda3std6ranges3__45__cpo9iter_moveE,@object
	.size		_ZN39_INTERNAL_6030408a_4_k_cu_6f6428b1_34834cuda3std6ranges3__45__cpo9iter_moveE,(_ZN39_INTERNAL_6030408a_4_k_cu_6f6428b1_34834cuda3std3__45__cpo5beginE - _ZN39_INTERNAL_6030408a_4_k_cu_6f6428b1_34834cuda3std6ranges3__45__cpo9iter_moveE)
_ZN39_INTERNAL_6030408a_4_k_cu_6f6428b1_34834cuda3std6ranges3__45__cpo9iter_moveE:
	.zero		1
	.type		_ZN39_INTERNAL_6030408a_4_k_cu_6f6428b1_34834cuda3std3__45__cpo5beginE,@object
	.size		_ZN39_INTERNAL_6030408a_4_k_cu_6f6428b1_34834cuda3std3__45__cpo5beginE,(_ZN39_INTERNAL_6030408a_4_k_cu_6f6428b1_34834cuda3std3__441_GLOBAL__N__6030408a_4_k_cu_6f6428b1_34836ignoreE - _ZN39_INTERNAL_6030408a_4_k_cu_6f6428b1_34834cuda3std3__45__cpo5beginE)
_ZN39_INTERNAL_6030408a_4_k_cu_6f6428b1_34834cuda3std3__45__cpo5beginE:
	.zero		1
	.type		_ZN39_INTERNAL_6030408a_4_k_cu_6f6428b1_34834cuda3std3__441_GLOBAL__N__6030408a_4_k_cu_6f6428b1_34836ignoreE,@object
	.size		_ZN39_INTERNAL_6030408a_4_k_cu_6f6428b1_34834cuda3std3__441_GLOBAL__N__6030408a_4_k_cu_6f6428b1_34836ignoreE,(_ZN39_INTERNAL_6030408a_4_k_cu_6f6428b1_34834cute7productE - _ZN39_INTERNAL_6030408a_4_k_cu_6f6428b1_34834cuda3std3__441_GLOBAL__N__6030408a_4_k_cu_6f6428b1_34836ignoreE)
_ZN39_INTERNAL_6030408a_4_k_cu_6f6428b1_34834cuda3std3__441_GLOBAL__N__6030408a_4_k_cu_6f6428b1_34836ignoreE:
	.zero		1
	.type		_ZN39_INTERNAL_6030408a_4_k_cu_6f6428b1_34834cute7productE,@object
	.size		_ZN39_INTERNAL_6030408a_4_k_cu_6f6428b1_34834cute7productE,(_ZN39_INTERNAL_6030408a_4_k_cu_6f6428b1_34834cuda3std3__45__cpo3endE - _ZN39_INTERNAL_6030408a_4_k_cu_6f6428b1_34834cute7productE)
_ZN39_INTERNAL_6030408a_4_k_cu_6f6428b1_34834cute7productE:
	.zero		1
	.type		_ZN39_INTERNAL_6030408a_4_k_cu_6f6428b1_34834cuda3std3__45__cpo3endE,@object
	.size		_ZN39_INTERNAL_6030408a_4_k_cu_6f6428b1_34834cuda3std3__45__cpo3endE,(_ZN39_INTERNAL_6030408a_4_k_cu_6f6428b1_34834cuda3std3__419piecewise_constructE - _ZN39_INTERNAL_6030408a_4_k_cu_6f6428b1_34834cuda3std3__45__cpo3endE)
_ZN39_INTERNAL_6030408a_4_k_cu_6f6428b1_34834cuda3std3__45__cpo3endE:
	.zero		1
	.type		_ZN39_INTERNAL_6030408a_4_k_cu_6f6428b1_34834cuda3std3__419piecewise_constructE,@object
	.size		_ZN39_INTERNAL_6030408a_4_k_cu_6f6428b1_34834cuda3std3__419piecewise_constructE,(_ZN39_INTERNAL_6030408a_4_k_cu_6f6428b1_34834cuda3std3__45__cpo4cendE - _ZN39_INTERNAL_6030408a_4_k_cu_6f6428b1_34834cuda3std3__419piecewise_constructE)
_ZN39_INTERNAL_6030408a_4_k_cu_6f6428b1_34834cuda3std3__419piecewise_constructE:
	.zero		1
	.type		_ZN39_INTERNAL_6030408a_4_k_cu_6f6428b1_34834cuda3std3__45__cpo4cendE,@object
	.size		_ZN39_INTERNAL_6030408a_4_k_cu_6f6428b1_34834cuda3std3__45__cpo4cendE,(_ZN39_INTERNAL_6030408a_4_k_cu_6f6428b1_34834cuda3std6ranges3__45__cpo4swapE - _ZN39_INTERNAL_6030408a_4_k_cu_6f6428b1_34834cuda3std3__45__cpo4cendE)
_ZN39_INTERNAL_6030408a_4_k_cu_6f6428b1_34834cuda3std3__45__cpo4cendE:
	.zero		1
	.type		_ZN39_INTERNAL_6030408a_4_k_cu_6f6428b1_34834cuda3std6ranges3__45__cpo4swapE,@object
	.size		_ZN39_INTERNAL_6030408a_4_k_cu_6f6428b1_34834cuda3std6ranges3__45__cpo4swapE,(.L_8 - _ZN39_INTERNAL_6030408a_4_k_cu_6f6428b1_34834cuda3std6ranges3__45__cpo4swapE)
_ZN39_INTERNAL_6030408a_4_k_cu_6f6428b1_34834cuda3std6ranges3__45__cpo4swapE:
	.zero		1
.L_8:


//--------------------- .nv.constant0._ZN7cutlass13device_kernelINS_4fmha6kernel28FmhaKernelTmaWarpSpecializedINS1_10collective30FmhaMainloopTmaWarpSpecializedINS_10bfloat16_tEffN4cute5tupleIJNS7_1CILi128EEESA_NS9_ILi64EEEEEENS8_IJiNS9_ILi1EEENS8_IJiiEEEEEESF_SF_NS4_14ResidualFusionEJNS2_6OptionILNS2_3TagE0ENS9_ILb1EEEEENSH_ILSI_2ESJ_EEEEENS4_15FmhaFwdEpilogueIS6_fNS8_IJSB_SB_SA_EEEEENS2_23PersistentTileSchedulerEJSK_SL_EEEEEvNT_6ParamsE --------------------------
	.section	.nv.constant0._ZN7cutlass13device_kernelINS_4fmha6kernel28FmhaKernelTmaWarpSpecializedINS1_10collective30FmhaMainloopTmaWarpSpecializedINS_10bfloat16_tEffN4cute5tupleIJNS7_1CILi128EEESA_NS9_ILi64EEEEEENS8_IJiNS9_ILi1EEENS8_IJiiEEEEEESF_SF_NS4_14ResidualFusionEJNS2_6OptionILNS2_3TagE0ENS9_ILb1EEEEENSH_ILSI_2ESJ_EEEEENS4_15FmhaFwdEpilogueIS6_fNS8_IJSB_SB_SA_EEEEENS2_23PersistentTileSchedulerEJSK_SL_EEEEEvNT_6ParamsE,"a",@progbits
	.sectionflags	@""
	.align	4
.nv.constant0._ZN7cutlass13device_kernelINS_4fmha6kernel28FmhaKernelTmaWarpSpecializedINS1_10collective30FmhaMainloopTmaWarpSpecializedINS_10bfloat16_tEffN4cute5tupleIJNS7_1CILi128EEESA_NS9_ILi64EEEEEENS8_IJiNS9_ILi1EEENS8_IJiiEEEEEESF_SF_NS4_14ResidualFusionEJNS2_6OptionILNS2_3TagE0ENS9_ILb1EEEEENSH_ILSI_2ESJ_EEEEENS4_15FmhaFwdEpilogueIS6_fNS8_IJSB_SB_SA_EEEEENS2_23PersistentTileSchedulerEJSK_SL_EEEEEvNT_6ParamsE:
	.zero		2688


//--------------------- SYMBOLS --------------------------

	.type		.nv.reservedSmem.offset0,@object
	.size		.nv.reservedSmem.offset0,0x4
	.type		__assertfail,@function
